//
// Generated by NVIDIA NVVM Compiler
//
// Compiler Build ID: CL-36424714
// Cuda compilation tools, release 13.0, V13.0.88
// Based on NVVM 20.0.0
//

.version 9.0
.target sm_100
.address_size 64

	// .globl	_Z13matmul_kernelPKfS0_Pfiii

.visible .entry _Z13matmul_kernelPKfS0_Pfiii(
	.param .u64 .ptr .align 1 _Z13matmul_kernelPKfS0_Pfiii_param_0,
	.param .u64 .ptr .align 1 _Z13matmul_kernelPKfS0_Pfiii_param_1,
	.param .u64 .ptr .align 1 _Z13matmul_kernelPKfS0_Pfiii_param_2,
	.param .u32 _Z13matmul_kernelPKfS0_Pfiii_param_3,
	.param .u32 _Z13matmul_kernelPKfS0_Pfiii_param_4,
	.param .u32 _Z13matmul_kernelPKfS0_Pfiii_param_5
)
{
	.reg .pred 	%p<13>;
	.reg .b32 	%r<48>;
	.reg .b32 	%f<112>;
	.reg .b64 	%rd<43>;

	ld.param.u64 	%rd11, [_Z13matmul_kernelPKfS0_Pfiii_param_0];
	ld.param.u64 	%rd12, [_Z13matmul_kernelPKfS0_Pfiii_param_1];
	ld.param.u64 	%rd10, [_Z13matmul_kernelPKfS0_Pfiii_param_2];
	ld.param.u32 	%r27, [_Z13matmul_kernelPKfS0_Pfiii_param_3];
	ld.param.u32 	%r25, [_Z13matmul_kernelPKfS0_Pfiii_param_4];
	ld.param.u32 	%r26, [_Z13matmul_kernelPKfS0_Pfiii_param_5];
	cvta.to.global.u64 	%rd1, %rd12;
	cvta.to.global.u64 	%rd2, %rd11;
	mov.u32 	%r28, %ctaid.y;
	mov.u32 	%r29, %ntid.y;
	mov.u32 	%r30, %tid.y;
	mad.lo.s32 	%r1, %r28, %r29, %r30;
	mov.u32 	%r31, %ctaid.x;
	mov.u32 	%r32, %ntid.x;
	mov.u32 	%r33, %tid.x;
	mad.lo.s32 	%r2, %r31, %r32, %r33;
	setp.ge.s32 	%p1, %r1, %r27;
	setp.ge.s32 	%p2, %r2, %r25;
	or.pred  	%p3, %p1, %p2;
	@%p3 bra 	$L__BB0_15;
	setp.lt.s32 	%p4, %r26, 1;
	mov.f32 	%f111, 0f00000000;
	@%p4 bra 	$L__BB0_14;
	mul.lo.s32 	%r3, %r26, %r1;
	mul.lo.s32 	%r4, %r26, %r2;
	and.b32  	%r5, %r26, 15;
	setp.lt.u32 	%p5, %r26, 16;
	mov.f32 	%f111, 0f00000000;
	mov.b32 	%r44, 0;
	@%p5 bra 	$L__BB0_5;
	and.b32  	%r44, %r26, 2147483632;
	neg.s32 	%r42, %r44;
	mul.wide.u32 	%rd13, %r3, 4;
	add.s64 	%rd14, %rd13, %rd2;
	add.s64 	%rd41, %rd14, 32;
	add.s64 	%rd4, %rd1, 32;
	mov.f32 	%f111, 0f00000000;
	mov.u32 	%r41, %r4;
$L__BB0_4:
	.pragma "nounroll";
	mul.wide.s32 	%rd15, %r41, 4;
	add.s64 	%rd16, %rd4, %rd15;
	ld.global.f32 	%f18, [%rd41+-32];
	ld.global.f32 	%f19, [%rd16+-32];
	fma.rn.f32 	%f20, %f18, %f19, %f111;
	ld.global.f32 	%f21, [%rd41+-28];
	ld.global.f32 	%f22, [%rd16+-28];
	fma.rn.f32 	%f23, %f21, %f22, %f20;
	ld.global.f32 	%f24, [%rd41+-24];
	ld.global.f32 	%f25, [%rd16+-24];
	fma.rn.f32 	%f26, %f24, %f25, %f23;
	ld.global.f32 	%f27, [%rd41+-20];
	ld.global.f32 	%f28, [%rd16+-20];
	fma.rn.f32 	%f29, %f27, %f28, %f26;
	ld.global.f32 	%f30, [%rd41+-16];
	ld.global.f32 	%f31, [%rd16+-16];
	fma.rn.f32 	%f32, %f30, %f31, %f29;
	ld.global.f32 	%f33, [%rd41+-12];
	ld.global.f32 	%f34, [%rd16+-12];
	fma.rn.f32 	%f35, %f33, %f34, %f32;
	ld.global.f32 	%f36, [%rd41+-8];
	ld.global.f32 	%f37, [%rd16+-8];
	fma.rn.f32 	%f38, %f36, %f37, %f35;
	ld.global.f32 	%f39, [%rd41+-4];
	ld.global.f32 	%f40, [%rd16+-4];
	fma.rn.f32 	%f41, %f39, %f40, %f38;
	ld.global.f32 	%f42, [%rd41];
	ld.global.f32 	%f43, [%rd16];
	fma.rn.f32 	%f44, %f42, %f43, %f41;
	ld.global.f32 	%f45, [%rd41+4];
	ld.global.f32 	%f46, [%rd16+4];
	fma.rn.f32 	%f47, %f45, %f46, %f44;
	ld.global.f32 	%f48, [%rd41+8];
	ld.global.f32 	%f49, [%rd16+8];
	fma.rn.f32 	%f50, %f48, %f49, %f47;
	ld.global.f32 	%f51, [%rd41+12];
	ld.global.f32 	%f52, [%rd16+12];
	fma.rn.f32 	%f53, %f51, %f52, %f50;
	ld.global.f32 	%f54, [%rd41+16];
	ld.global.f32 	%f55, [%rd16+16];
	fma.rn.f32 	%f56, %f54, %f55, %f53;
	ld.global.f32 	%f57, [%rd41+20];
	ld.global.f32 	%f58, [%rd16+20];
	fma.rn.f32 	%f59, %f57, %f58, %f56;
	ld.global.f32 	%f60, [%rd41+24];
	ld.global.f32 	%f61, [%rd16+24];
	fma.rn.f32 	%f62, %f60, %f61, %f59;
	ld.global.f32 	%f63, [%rd41+28];
	ld.global.f32 	%f64, [%rd16+28];
	fma.rn.f32 	%f111, %f63, %f64, %f62;
	add.s32 	%r42, %r42, 16;
	add.s64 	%rd41, %rd41, 64;
	add.s32 	%r41, %r41, 16;
	setp.ne.s32 	%p6, %r42, 0;
	@%p6 bra 	$L__BB0_4;
$L__BB0_5:
	setp.eq.s32 	%p7, %r5, 0;
	@%p7 bra 	$L__BB0_14;
	and.b32  	%r13, %r26, 7;
	setp.lt.u32 	%p8, %r5, 8;
	@%p8 bra 	$L__BB0_8;
	add.s32 	%r35, %r44, %r3;
	mul.wide.u32 	%rd17, %r35, 4;
	add.s64 	%rd18, %rd2, %rd17;
	ld.global.f32 	%f66, [%rd18];
	add.s32 	%r36, %r44, %r4;
	mul.wide.s32 	%rd19, %r36, 4;
	add.s64 	%rd20, %rd1, %rd19;
	ld.global.f32 	%f67, [%rd20];
	fma.rn.f32 	%f68, %f66, %f67, %f111;
	cvt.u64.u32 	%rd21, %r3;
	cvt.u64.u32 	%rd22, %r44;
	add.s64 	%rd23, %rd22, %rd21;
	shl.b64 	%rd24, %rd23, 2;
	add.s64 	%rd25, %rd2, %rd24;
	ld.global.f32 	%f69, [%rd25+4];
	ld.global.f32 	%f70, [%rd20+4];
	fma.rn.f32 	%f71, %f69, %f70, %f68;
	ld.global.f32 	%f72, [%rd25+8];
	ld.global.f32 	%f73, [%rd20+8];
	fma.rn.f32 	%f74, %f72, %f73, %f71;
	ld.global.f32 	%f75, [%rd25+12];
	ld.global.f32 	%f76, [%rd20+12];
	fma.rn.f32 	%f77, %f75, %f76, %f74;
	ld.global.f32 	%f78, [%rd25+16];
	ld.global.f32 	%f79, [%rd20+16];
	fma.rn.f32 	%f80, %f78, %f79, %f77;
	ld.global.f32 	%f81, [%rd25+20];
	ld.global.f32 	%f82, [%rd20+20];
	fma.rn.f32 	%f83, %f81, %f82, %f80;
	ld.global.f32 	%f84, [%rd25+24];
	ld.global.f32 	%f85, [%rd20+24];
	fma.rn.f32 	%f86, %f84, %f85, %f83;
	ld.global.f32 	%f87, [%rd25+28];
	ld.global.f32 	%f88, [%rd20+28];
	fma.rn.f32 	%f111, %f87, %f88, %f86;
	add.s32 	%r44, %r44, 8;
$L__BB0_8:
	setp.eq.s32 	%p9, %r13, 0;
	@%p9 bra 	$L__BB0_14;
	and.b32  	%r16, %r26, 3;
	setp.lt.u32 	%p10, %r13, 4;
	@%p10 bra 	$L__BB0_11;
	add.s32 	%r37, %r44, %r3;
	mul.wide.u32 	%rd26, %r37, 4;
	add.s64 	%rd27, %rd2, %rd26;
	ld.global.f32 	%f90, [%rd27];
	add.s32 	%r38, %r44, %r4;
	mul.wide.s32 	%rd28, %r38, 4;
	add.s64 	%rd29, %rd1, %rd28;
	ld.global.f32 	%f91, [%rd29];
	fma.rn.f32 	%f92, %f90, %f91, %f111;
	cvt.u64.u32 	%rd30, %r3;
	cvt.u64.u32 	%rd31, %r44;
	add.s64 	%rd32, %rd31, %rd30;
	shl.b64 	%rd33, %rd32, 2;
	add.s64 	%rd34, %rd2, %rd33;
	ld.global.f32 	%f93, [%rd34+4];
	ld.global.f32 	%f94, [%rd29+4];
	fma.rn.f32 	%f95, %f93, %f94, %f92;
	ld.global.f32 	%f96, [%rd34+8];
	ld.global.f32 	%f97, [%rd29+8];
	fma.rn.f32 	%f98, %f96, %f97, %f95;
	ld.global.f32 	%f99, [%rd34+12];
	ld.global.f32 	%f100, [%rd29+12];
	fma.rn.f32 	%f111, %f99, %f100, %f98;
	add.s32 	%r44, %r44, 4;
$L__BB0_11:
	setp.eq.s32 	%p11, %r16, 0;
	@%p11 bra 	$L__BB0_14;
	add.s32 	%r47, %r44, %r4;
	add.s32 	%r39, %r44, %r3;
	mul.wide.u32 	%rd35, %r39, 4;
	add.s64 	%rd42, %rd2, %rd35;
	neg.s32 	%r46, %r16;
$L__BB0_13:
	.pragma "nounroll";
	mul.wide.s32 	%rd36, %r47, 4;
	add.s64 	%rd37, %rd1, %rd36;
	ld.global.f32 	%f101, [%rd42];
	ld.global.f32 	%f102, [%rd37];
	fma.rn.f32 	%f111, %f101, %f102, %f111;
	add.s32 	%r47, %r47, 1;
	add.s64 	%rd42, %rd42, 4;
	add.s32 	%r46, %r46, 1;
	setp.ne.s32 	%p12, %r46, 0;
	@%p12 bra 	$L__BB0_13;
$L__BB0_14:
	mad.lo.s32 	%r40, %r25, %r1, %r2;
	cvta.to.global.u64 	%rd38, %rd10;
	mul.wide.s32 	%rd39, %r40, 4;
	add.s64 	%rd40, %rd38, %rd39;
	st.global.f32 	[%rd40], %f111;
$L__BB0_15:
	ret;

}
	// .globl	_Z11relu_kernelPfi
.visible .entry _Z11relu_kernelPfi(
	.param .u64 .ptr .align 1 _Z11relu_kernelPfi_param_0,
	.param .u32 _Z11relu_kernelPfi_param_1
)
{
	.reg .pred 	%p<2>;
	.reg .b32 	%r<6>;
	.reg .b32 	%f<3>;
	.reg .b64 	%rd<5>;

	ld.param.u64 	%rd1, [_Z11relu_kernelPfi_param_0];
	ld.param.u32 	%r2, [_Z11relu_kernelPfi_param_1];
	mov.u32 	%r3, %ctaid.x;
	mov.u32 	%r4, %ntid.x;
	mov.u32 	%r5, %tid.x;
	mad.lo.s32 	%r1, %r3, %r4, %r5;
	setp.ge.s32 	%p1, %r1, %r2;
	@%p1 bra 	$L__BB1_2;
	cvta.to.global.u64 	%rd2, %rd1;
	mul.wide.s32 	%rd3, %r1, 4;
	add.s64 	%rd4, %rd2, %rd3;
	ld.global.f32 	%f1, [%rd4];
	max.f32 	%f2, %f1, 0f00000000;
	st.global.f32 	[%rd4], %f2;
$L__BB1_2:
	ret;

}
	// .globl	_Z17layer_norm_kernelPfiiiiS_S_S_S_
.visible .entry _Z17layer_norm_kernelPfiiiiS_S_S_S_(
	.param .u64 .ptr .align 1 _Z17layer_norm_kernelPfiiiiS_S_S_S__param_0,
	.param .u32 _Z17layer_norm_kernelPfiiiiS_S_S_S__param_1,
	.param .u32 _Z17layer_norm_kernelPfiiiiS_S_S_S__param_2,
	.param .u32 _Z17layer_norm_kernelPfiiiiS_S_S_S__param_3,
	.param .u32 _Z17layer_norm_kernelPfiiiiS_S_S_S__param_4,
	.param .u64 .ptr .align 1 _Z17layer_norm_kernelPfiiiiS_S_S_S__param_5,
	.param .u64 .ptr .align 1 _Z17layer_norm_kernelPfiiiiS_S_S_S__param_6,
	.param .u64 .ptr .align 1 _Z17layer_norm_kernelPfiiiiS_S_S_S__param_7,
	.param .u64 .ptr .align 1 _Z17layer_norm_kernelPfiiiiS_S_S_S__param_8
)
{
	.reg .pred 	%p<37>;
	.reg .b32 	%r<110>;
	.reg .b32 	%f<326>;
	.reg .b64 	%rd<42>;

	ld.param.u64 	%rd12, [_Z17layer_norm_kernelPfiiiiS_S_S_S__param_0];
	ld.param.u32 	%r59, [_Z17layer_norm_kernelPfiiiiS_S_S_S__param_1];
	ld.param.u32 	%r60, [_Z17layer_norm_kernelPfiiiiS_S_S_S__param_2];
	ld.param.u32 	%r57, [_Z17layer_norm_kernelPfiiiiS_S_S_S__param_3];
	ld.param.u32 	%r58, [_Z17layer_norm_kernelPfiiiiS_S_S_S__param_4];
	ld.param.u64 	%rd8, [_Z17layer_norm_kernelPfiiiiS_S_S_S__param_5];
	ld.param.u64 	%rd9, [_Z17layer_norm_kernelPfiiiiS_S_S_S__param_6];
	ld.param.u64 	%rd10, [_Z17layer_norm_kernelPfiiiiS_S_S_S__param_7];
	ld.param.u64 	%rd11, [_Z17layer_norm_kernelPfiiiiS_S_S_S__param_8];
	cvta.to.global.u64 	%rd1, %rd12;
	mov.u32 	%r61, %ctaid.x;
	mov.u32 	%r62, %ntid.x;
	mov.u32 	%r63, %tid.x;
	mad.lo.s32 	%r1, %r61, %r62, %r63;
	mov.u32 	%r64, %ctaid.y;
	mov.u32 	%r65, %ntid.y;
	mov.u32 	%r66, %tid.y;
	mad.lo.s32 	%r67, %r64, %r65, %r66;
	setp.ge.s32 	%p1, %r1, %r59;
	setp.ge.s32 	%p2, %r67, %r60;
	or.pred  	%p3, %p1, %p2;
	mov.f32 	%f317, 0f00000000;
	@%p3 bra 	$L__BB2_49;
	setp.lt.s32 	%p4, %r57, 1;
	@%p4 bra 	$L__BB2_18;
	setp.lt.s32 	%p5, %r58, 1;
	@%p5 bra 	$L__BB2_18;
	add.s32 	%r3, %r58, -1;
	and.b32  	%r4, %r58, 15;
	add.s32 	%r5, %r4, -1;
	and.b32  	%r6, %r58, 7;
	add.s32 	%r7, %r6, -1;
	and.b32  	%r8, %r58, 2147483632;
	and.b32  	%r9, %r58, 3;
	mad.lo.s32 	%r69, %r60, %r1, %r67;
	mul.lo.s32 	%r10, %r69, %r57;
	mov.f32 	%f317, 0f00000000;
	mov.b32 	%r94, 0;
$L__BB2_4:
	setp.lt.u32 	%p6, %r3, 15;
	add.s32 	%r71, %r10, %r94;
	mul.lo.s32 	%r12, %r71, %r58;
	mov.b32 	%r97, 0;
	@%p6 bra 	$L__BB2_7;
	mov.b32 	%r95, 0;
$L__BB2_6:
	.pragma "nounroll";
	add.s32 	%r73, %r95, %r12;
	mul.wide.s32 	%rd13, %r73, 4;
	add.s64 	%rd14, %rd1, %rd13;
	ld.global.f32 	%f36, [%rd14];
	add.f32 	%f37, %f317, %f36;
	ld.global.f32 	%f38, [%rd14+4];
	add.f32 	%f39, %f37, %f38;
	ld.global.f32 	%f40, [%rd14+8];
	add.f32 	%f41, %f39, %f40;
	ld.global.f32 	%f42, [%rd14+12];
	add.f32 	%f43, %f41, %f42;
	ld.global.f32 	%f44, [%rd14+16];
	add.f32 	%f45, %f43, %f44;
	ld.global.f32 	%f46, [%rd14+20];
	add.f32 	%f47, %f45, %f46;
	ld.global.f32 	%f48, [%rd14+24];
	add.f32 	%f49, %f47, %f48;
	ld.global.f32 	%f50, [%rd14+28];
	add.f32 	%f51, %f49, %f50;
	ld.global.f32 	%f52, [%rd14+32];
	add.f32 	%f53, %f51, %f52;
	ld.global.f32 	%f54, [%rd14+36];
	add.f32 	%f55, %f53, %f54;
	ld.global.f32 	%f56, [%rd14+40];
	add.f32 	%f57, %f55, %f56;
	ld.global.f32 	%f58, [%rd14+44];
	add.f32 	%f59, %f57, %f58;
	ld.global.f32 	%f60, [%rd14+48];
	add.f32 	%f61, %f59, %f60;
	ld.global.f32 	%f62, [%rd14+52];
	add.f32 	%f63, %f61, %f62;
	ld.global.f32 	%f64, [%rd14+56];
	add.f32 	%f65, %f63, %f64;
	ld.global.f32 	%f66, [%rd14+60];
	add.f32 	%f317, %f65, %f66;
	add.s32 	%r95, %r95, 16;
	setp.eq.s32 	%p7, %r95, %r8;
	mov.u32 	%r97, %r8;
	@%p7 bra 	$L__BB2_7;
	bra.uni 	$L__BB2_6;
$L__BB2_7:
	setp.eq.s32 	%p8, %r4, 0;
	@%p8 bra 	$L__BB2_17;
	setp.lt.u32 	%p9, %r5, 7;
	@%p9 bra 	$L__BB2_10;
	add.s32 	%r74, %r97, %r12;
	mul.wide.s32 	%rd15, %r74, 4;
	add.s64 	%rd16, %rd1, %rd15;
	ld.global.f32 	%f68, [%rd16];
	add.f32 	%f69, %f317, %f68;
	ld.global.f32 	%f70, [%rd16+4];
	add.f32 	%f71, %f69, %f70;
	ld.global.f32 	%f72, [%rd16+8];
	add.f32 	%f73, %f71, %f72;
	ld.global.f32 	%f74, [%rd16+12];
	add.f32 	%f75, %f73, %f74;
	ld.global.f32 	%f76, [%rd16+16];
	add.f32 	%f77, %f75, %f76;
	ld.global.f32 	%f78, [%rd16+20];
	add.f32 	%f79, %f77, %f78;
	ld.global.f32 	%f80, [%rd16+24];
	add.f32 	%f81, %f79, %f80;
	ld.global.f32 	%f82, [%rd16+28];
	add.f32 	%f317, %f81, %f82;
	add.s32 	%r97, %r97, 8;
$L__BB2_10:
	setp.eq.s32 	%p10, %r6, 0;
	@%p10 bra 	$L__BB2_17;
	setp.lt.u32 	%p11, %r7, 3;
	@%p11 bra 	$L__BB2_13;
	add.s32 	%r75, %r97, %r12;
	mul.wide.s32 	%rd17, %r75, 4;
	add.s64 	%rd18, %rd1, %rd17;
	ld.global.f32 	%f84, [%rd18];
	add.f32 	%f85, %f317, %f84;
	ld.global.f32 	%f86, [%rd18+4];
	add.f32 	%f87, %f85, %f86;
	ld.global.f32 	%f88, [%rd18+8];
	add.f32 	%f89, %f87, %f88;
	ld.global.f32 	%f90, [%rd18+12];
	add.f32 	%f317, %f89, %f90;
	add.s32 	%r97, %r97, 4;
$L__BB2_13:
	setp.eq.s32 	%p12, %r9, 0;
	@%p12 bra 	$L__BB2_17;
	setp.eq.s32 	%p13, %r9, 1;
	add.s32 	%r76, %r97, %r12;
	mul.wide.s32 	%rd19, %r76, 4;
	add.s64 	%rd2, %rd1, %rd19;
	ld.global.f32 	%f91, [%rd2];
	add.f32 	%f317, %f317, %f91;
	@%p13 bra 	$L__BB2_17;
	setp.eq.s32 	%p14, %r9, 2;
	ld.global.f32 	%f92, [%rd2+4];
	add.f32 	%f317, %f317, %f92;
	@%p14 bra 	$L__BB2_17;
	ld.global.f32 	%f93, [%rd2+8];
	add.f32 	%f317, %f317, %f93;
$L__BB2_17:
	add.s32 	%r94, %r94, 1;
	setp.ne.s32 	%p15, %r94, %r57;
	@%p15 bra 	$L__BB2_4;
$L__BB2_18:
	setp.lt.s32 	%p16, %r57, 1;
	mul.lo.s32 	%r77, %r58, %r57;
	cvt.rn.f32.s32 	%f17, %r77;
	div.rn.f32 	%f18, %f317, %f17;
	cvta.to.global.u64 	%rd20, %rd8;
	mul.wide.u32 	%rd21, %r67, 4;
	add.s64 	%rd22, %rd20, %rd21;
	st.global.f32 	[%rd22], %f18;
	cvta.to.global.u64 	%rd23, %rd9;
	add.s64 	%rd3, %rd23, %rd21;
	mov.b32 	%r78, 0;
	st.global.u32 	[%rd3], %r78;
	@%p16 bra 	$L__BB2_48;
	setp.lt.s32 	%p17, %r58, 1;
	mad.lo.s32 	%r79, %r60, %r1, %r67;
	mul.lo.s32 	%r21, %r79, %r57;
	mov.f32 	%f324, 0f00000000;
	@%p17 bra 	$L__BB2_35;
	and.b32  	%r22, %r58, 15;
	add.s32 	%r23, %r22, -1;
	and.b32  	%r24, %r58, 7;
	add.s32 	%r25, %r24, -1;
	and.b32  	%r26, %r58, 2147483632;
	and.b32  	%r27, %r58, 3;
	mov.b32 	%r99, 0;
	mov.f32 	%f324, 0f00000000;
$L__BB2_21:
	setp.lt.u32 	%p18, %r58, 16;
	add.s32 	%r82, %r21, %r99;
	mul.lo.s32 	%r29, %r82, %r58;
	mov.b32 	%r102, 0;
	@%p18 bra 	$L__BB2_24;
	mov.b32 	%r100, 0;
$L__BB2_23:
	.pragma "nounroll";
	add.s32 	%r84, %r100, %r29;
	mul.wide.s32 	%rd24, %r84, 4;
	add.s64 	%rd25, %rd1, %rd24;
	ld.global.f32 	%f99, [%rd25];
	sub.f32 	%f100, %f99, %f18;
	fma.rn.f32 	%f101, %f100, %f100, %f324;
	st.global.f32 	[%rd3], %f101;
	ld.global.f32 	%f102, [%rd25+4];
	sub.f32 	%f103, %f102, %f18;
	fma.rn.f32 	%f104, %f103, %f103, %f101;
	st.global.f32 	[%rd3], %f104;
	ld.global.f32 	%f105, [%rd25+8];
	sub.f32 	%f106, %f105, %f18;
	fma.rn.f32 	%f107, %f106, %f106, %f104;
	st.global.f32 	[%rd3], %f107;
	ld.global.f32 	%f108, [%rd25+12];
	sub.f32 	%f109, %f108, %f18;
	fma.rn.f32 	%f110, %f109, %f109, %f107;
	st.global.f32 	[%rd3], %f110;
	ld.global.f32 	%f111, [%rd25+16];
	sub.f32 	%f112, %f111, %f18;
	fma.rn.f32 	%f113, %f112, %f112, %f110;
	st.global.f32 	[%rd3], %f113;
	ld.global.f32 	%f114, [%rd25+20];
	sub.f32 	%f115, %f114, %f18;
	fma.rn.f32 	%f116, %f115, %f115, %f113;
	st.global.f32 	[%rd3], %f116;
	ld.global.f32 	%f117, [%rd25+24];
	sub.f32 	%f118, %f117, %f18;
	fma.rn.f32 	%f119, %f118, %f118, %f116;
	st.global.f32 	[%rd3], %f119;
	ld.global.f32 	%f120, [%rd25+28];
	sub.f32 	%f121, %f120, %f18;
	fma.rn.f32 	%f122, %f121, %f121, %f119;
	st.global.f32 	[%rd3], %f122;
	ld.global.f32 	%f123, [%rd25+32];
	sub.f32 	%f124, %f123, %f18;
	fma.rn.f32 	%f125, %f124, %f124, %f122;
	st.global.f32 	[%rd3], %f125;
	ld.global.f32 	%f126, [%rd25+36];
	sub.f32 	%f127, %f126, %f18;
	fma.rn.f32 	%f128, %f127, %f127, %f125;
	st.global.f32 	[%rd3], %f128;
	ld.global.f32 	%f129, [%rd25+40];
	sub.f32 	%f130, %f129, %f18;
	fma.rn.f32 	%f131, %f130, %f130, %f128;
	st.global.f32 	[%rd3], %f131;
	ld.global.f32 	%f132, [%rd25+44];
	sub.f32 	%f133, %f132, %f18;
	fma.rn.f32 	%f134, %f133, %f133, %f131;
	st.global.f32 	[%rd3], %f134;
	ld.global.f32 	%f135, [%rd25+48];
	sub.f32 	%f136, %f135, %f18;
	fma.rn.f32 	%f137, %f136, %f136, %f134;
	st.global.f32 	[%rd3], %f137;
	ld.global.f32 	%f138, [%rd25+52];
	sub.f32 	%f139, %f138, %f18;
	fma.rn.f32 	%f140, %f139, %f139, %f137;
	st.global.f32 	[%rd3], %f140;
	ld.global.f32 	%f141, [%rd25+56];
	sub.f32 	%f142, %f141, %f18;
	fma.rn.f32 	%f143, %f142, %f142, %f140;
	st.global.f32 	[%rd3], %f143;
	ld.global.f32 	%f144, [%rd25+60];
	sub.f32 	%f145, %f144, %f18;
	fma.rn.f32 	%f324, %f145, %f145, %f143;
	st.global.f32 	[%rd3], %f324;
	add.s32 	%r100, %r100, 16;
	setp.eq.s32 	%p19, %r100, %r26;
	mov.u32 	%r102, %r26;
	@%p19 bra 	$L__BB2_24;
	bra.uni 	$L__BB2_23;
$L__BB2_24:
	setp.eq.s32 	%p20, %r22, 0;
	@%p20 bra 	$L__BB2_34;
	setp.lt.u32 	%p21, %r23, 7;
	@%p21 bra 	$L__BB2_27;
	add.s32 	%r85, %r102, %r29;
	mul.wide.s32 	%rd26, %r85, 4;
	add.s64 	%rd27, %rd1, %rd26;
	ld.global.f32 	%f146, [%rd27];
	sub.f32 	%f147, %f146, %f18;
	fma.rn.f32 	%f148, %f147, %f147, %f324;
	st.global.f32 	[%rd3], %f148;
	ld.global.f32 	%f149, [%rd27+4];
	sub.f32 	%f150, %f149, %f18;
	fma.rn.f32 	%f151, %f150, %f150, %f148;
	st.global.f32 	[%rd3], %f151;
	ld.global.f32 	%f152, [%rd27+8];
	sub.f32 	%f153, %f152, %f18;
	fma.rn.f32 	%f154, %f153, %f153, %f151;
	st.global.f32 	[%rd3], %f154;
	ld.global.f32 	%f155, [%rd27+12];
	sub.f32 	%f156, %f155, %f18;
	fma.rn.f32 	%f157, %f156, %f156, %f154;
	st.global.f32 	[%rd3], %f157;
	ld.global.f32 	%f158, [%rd27+16];
	sub.f32 	%f159, %f158, %f18;
	fma.rn.f32 	%f160, %f159, %f159, %f157;
	st.global.f32 	[%rd3], %f160;
	ld.global.f32 	%f161, [%rd27+20];
	sub.f32 	%f162, %f161, %f18;
	fma.rn.f32 	%f163, %f162, %f162, %f160;
	st.global.f32 	[%rd3], %f163;
	ld.global.f32 	%f164, [%rd27+24];
	sub.f32 	%f165, %f164, %f18;
	fma.rn.f32 	%f166, %f165, %f165, %f163;
	st.global.f32 	[%rd3], %f166;
	ld.global.f32 	%f167, [%rd27+28];
	sub.f32 	%f168, %f167, %f18;
	fma.rn.f32 	%f324, %f168, %f168, %f166;
	st.global.f32 	[%rd3], %f324;
	add.s32 	%r102, %r102, 8;
$L__BB2_27:
	setp.eq.s32 	%p22, %r24, 0;
	@%p22 bra 	$L__BB2_34;
	setp.lt.u32 	%p23, %r25, 3;
	@%p23 bra 	$L__BB2_30;
	add.s32 	%r86, %r102, %r29;
	mul.wide.s32 	%rd28, %r86, 4;
	add.s64 	%rd29, %rd1, %rd28;
	ld.global.f32 	%f169, [%rd29];
	sub.f32 	%f170, %f169, %f18;
	fma.rn.f32 	%f171, %f170, %f170, %f324;
	st.global.f32 	[%rd3], %f171;
	ld.global.f32 	%f172, [%rd29+4];
	sub.f32 	%f173, %f172, %f18;
	fma.rn.f32 	%f174, %f173, %f173, %f171;
	st.global.f32 	[%rd3], %f174;
	ld.global.f32 	%f175, [%rd29+8];
	sub.f32 	%f176, %f175, %f18;
	fma.rn.f32 	%f177, %f176, %f176, %f174;
	st.global.f32 	[%rd3], %f177;
	ld.global.f32 	%f178, [%rd29+12];
	sub.f32 	%f179, %f178, %f18;
	fma.rn.f32 	%f324, %f179, %f179, %f177;
	st.global.f32 	[%rd3], %f324;
	add.s32 	%r102, %r102, 4;
$L__BB2_30:
	setp.eq.s32 	%p24, %r27, 0;
	@%p24 bra 	$L__BB2_34;
	setp.eq.s32 	%p25, %r27, 1;
	add.s32 	%r87, %r102, %r29;
	mul.wide.s32 	%rd30, %r87, 4;
	add.s64 	%rd4, %rd1, %rd30;
	ld.global.f32 	%f180, [%rd4];
	sub.f32 	%f181, %f180, %f18;
	fma.rn.f32 	%f324, %f181, %f181, %f324;
	st.global.f32 	[%rd3], %f324;
	@%p25 bra 	$L__BB2_34;
	setp.eq.s32 	%p26, %r27, 2;
	ld.global.f32 	%f182, [%rd4+4];
	sub.f32 	%f183, %f182, %f18;
	fma.rn.f32 	%f324, %f183, %f183, %f324;
	st.global.f32 	[%rd3], %f324;
	@%p26 bra 	$L__BB2_34;
	ld.global.f32 	%f184, [%rd4+8];
	sub.f32 	%f185, %f184, %f18;
	fma.rn.f32 	%f324, %f185, %f185, %f324;
	st.global.f32 	[%rd3], %f324;
$L__BB2_34:
	add.s32 	%r99, %r99, 1;
	setp.ne.s32 	%p27, %r99, %r57;
	@%p27 bra 	$L__BB2_21;
$L__BB2_35:
	setp.lt.s32 	%p28, %r58, 1;
	div.rn.f32 	%f186, %f324, %f17;
	sqrt.rn.f32 	%f187, %f186;
	st.global.f32 	[%rd3], %f187;
	cvta.to.global.u64 	%rd31, %rd10;
	add.s64 	%rd5, %rd31, %rd21;
	cvta.to.global.u64 	%rd33, %rd11;
	add.s64 	%rd6, %rd33, %rd21;
	@%p28 bra 	$L__BB2_49;
	and.b32  	%r38, %r58, 7;
	add.s32 	%r39, %r38, -1;
	and.b32  	%r40, %r58, 3;
	and.b32  	%r41, %r58, 2147483640;
	and.b32  	%r42, %r58, 1;
	neg.s32 	%r43, %r41;
	add.s64 	%rd7, %rd1, 16;
	mov.b32 	%r104, 0;
$L__BB2_37:
	setp.lt.u32 	%p29, %r58, 8;
	add.s32 	%r90, %r21, %r104;
	mul.lo.s32 	%r45, %r90, %r58;
	mov.b32 	%r108, 0;
	mov.u32 	%r105, %r45;
	mov.u32 	%r106, %r43;
	@%p29 bra 	$L__BB2_39;
$L__BB2_38:
	.pragma "nounroll";
	mul.wide.s32 	%rd34, %r105, 4;
	add.s64 	%rd35, %rd7, %rd34;
	ld.global.f32 	%f188, [%rd5];
	ld.global.f32 	%f189, [%rd35+-16];
	sub.f32 	%f190, %f189, %f18;
	mul.f32 	%f191, %f188, %f190;
	ld.global.f32 	%f192, [%rd3];
	div.rn.f32 	%f193, %f191, %f192;
	ld.global.f32 	%f194, [%rd6];
	add.f32 	%f195, %f194, %f193;
	st.global.f32 	[%rd35+-16], %f195;
	ld.global.f32 	%f196, [%rd5];
	ld.global.f32 	%f197, [%rd35+-12];
	sub.f32 	%f198, %f197, %f18;
	mul.f32 	%f199, %f196, %f198;
	ld.global.f32 	%f200, [%rd3];
	div.rn.f32 	%f201, %f199, %f200;
	ld.global.f32 	%f202, [%rd6];
	add.f32 	%f203, %f202, %f201;
	st.global.f32 	[%rd35+-12], %f203;
	ld.global.f32 	%f204, [%rd5];
	ld.global.f32 	%f205, [%rd35+-8];
	sub.f32 	%f206, %f205, %f18;
	mul.f32 	%f207, %f204, %f206;
	ld.global.f32 	%f208, [%rd3];
	div.rn.f32 	%f209, %f207, %f208;
	ld.global.f32 	%f210, [%rd6];
	add.f32 	%f211, %f210, %f209;
	st.global.f32 	[%rd35+-8], %f211;
	ld.global.f32 	%f212, [%rd5];
	ld.global.f32 	%f213, [%rd35+-4];
	sub.f32 	%f214, %f213, %f18;
	mul.f32 	%f215, %f212, %f214;
	ld.global.f32 	%f216, [%rd3];
	div.rn.f32 	%f217, %f215, %f216;
	ld.global.f32 	%f218, [%rd6];
	add.f32 	%f219, %f218, %f217;
	st.global.f32 	[%rd35+-4], %f219;
	ld.global.f32 	%f220, [%rd5];
	ld.global.f32 	%f221, [%rd35];
	sub.f32 	%f222, %f221, %f18;
	mul.f32 	%f223, %f220, %f222;
	ld.global.f32 	%f224, [%rd3];
	div.rn.f32 	%f225, %f223, %f224;
	ld.global.f32 	%f226, [%rd6];
	add.f32 	%f227, %f226, %f225;
	st.global.f32 	[%rd35], %f227;
	ld.global.f32 	%f228, [%rd5];
	ld.global.f32 	%f229, [%rd35+4];
	sub.f32 	%f230, %f229, %f18;
	mul.f32 	%f231, %f228, %f230;
	ld.global.f32 	%f232, [%rd3];
	div.rn.f32 	%f233, %f231, %f232;
	ld.global.f32 	%f234, [%rd6];
	add.f32 	%f235, %f234, %f233;
	st.global.f32 	[%rd35+4], %f235;
	ld.global.f32 	%f236, [%rd5];
	ld.global.f32 	%f237, [%rd35+8];
	sub.f32 	%f238, %f237, %f18;
	mul.f32 	%f239, %f236, %f238;
	ld.global.f32 	%f240, [%rd3];
	div.rn.f32 	%f241, %f239, %f240;
	ld.global.f32 	%f242, [%rd6];
	add.f32 	%f243, %f242, %f241;
	st.global.f32 	[%rd35+8], %f243;
	ld.global.f32 	%f244, [%rd5];
	ld.global.f32 	%f245, [%rd35+12];
	sub.f32 	%f246, %f245, %f18;
	mul.f32 	%f247, %f244, %f246;
	ld.global.f32 	%f248, [%rd3];
	div.rn.f32 	%f249, %f247, %f248;
	ld.global.f32 	%f250, [%rd6];
	add.f32 	%f251, %f250, %f249;
	st.global.f32 	[%rd35+12], %f251;
	add.s32 	%r106, %r106, 8;
	add.s32 	%r105, %r105, 8;
	setp.eq.s32 	%p30, %r106, 0;
	mov.u32 	%r108, %r41;
	@%p30 bra 	$L__BB2_39;
	bra.uni 	$L__BB2_38;
$L__BB2_39:
	setp.eq.s32 	%p31, %r38, 0;
	@%p31 bra 	$L__BB2_47;
	setp.lt.u32 	%p32, %r39, 3;
	@%p32 bra 	$L__BB2_42;
	ld.global.f32 	%f252, [%rd5];
	add.s32 	%r91, %r108, %r45;
	mul.wide.s32 	%rd36, %r91, 4;
	add.s64 	%rd37, %rd1, %rd36;
	ld.global.f32 	%f253, [%rd37];
	sub.f32 	%f254, %f253, %f18;
	mul.f32 	%f255, %f252, %f254;
	ld.global.f32 	%f256, [%rd3];
	div.rn.f32 	%f257, %f255, %f256;
	ld.global.f32 	%f258, [%rd6];
	add.f32 	%f259, %f258, %f257;
	st.global.f32 	[%rd37], %f259;
	ld.global.f32 	%f260, [%rd5];
	ld.global.f32 	%f261, [%rd37+4];
	sub.f32 	%f262, %f261, %f18;
	mul.f32 	%f263, %f260, %f262;
	ld.global.f32 	%f264, [%rd3];
	div.rn.f32 	%f265, %f263, %f264;
	ld.global.f32 	%f266, [%rd6];
	add.f32 	%f267, %f266, %f265;
	st.global.f32 	[%rd37+4], %f267;
	ld.global.f32 	%f268, [%rd5];
	ld.global.f32 	%f269, [%rd37+8];
	sub.f32 	%f270, %f269, %f18;
	mul.f32 	%f271, %f268, %f270;
	ld.global.f32 	%f272, [%rd3];
	div.rn.f32 	%f273, %f271, %f272;
	ld.global.f32 	%f274, [%rd6];
	add.f32 	%f275, %f274, %f273;
	st.global.f32 	[%rd37+8], %f275;
	ld.global.f32 	%f276, [%rd5];
	ld.global.f32 	%f277, [%rd37+12];
	sub.f32 	%f278, %f277, %f18;
	mul.f32 	%f279, %f276, %f278;
	ld.global.f32 	%f280, [%rd3];
	div.rn.f32 	%f281, %f279, %f280;
	ld.global.f32 	%f282, [%rd6];
	add.f32 	%f283, %f282, %f281;
	st.global.f32 	[%rd37+12], %f283;
	add.s32 	%r108, %r108, 4;
$L__BB2_42:
	setp.eq.s32 	%p33, %r40, 0;
	@%p33 bra 	$L__BB2_47;
	setp.eq.s32 	%p34, %r40, 1;
	@%p34 bra 	$L__BB2_45;
	ld.global.f32 	%f284, [%rd5];
	add.s32 	%r92, %r108, %r45;
	mul.wide.s32 	%rd38, %r92, 4;
	add.s64 	%rd39, %rd1, %rd38;
	ld.global.f32 	%f285, [%rd39];
	sub.f32 	%f286, %f285, %f18;
	mul.f32 	%f287, %f284, %f286;
	ld.global.f32 	%f288, [%rd3];
	div.rn.f32 	%f289, %f287, %f288;
	ld.global.f32 	%f290, [%rd6];
	add.f32 	%f291, %f290, %f289;
	st.global.f32 	[%rd39], %f291;
	ld.global.f32 	%f292, [%rd5];
	ld.global.f32 	%f293, [%rd39+4];
	sub.f32 	%f294, %f293, %f18;
	mul.f32 	%f295, %f292, %f294;
	ld.global.f32 	%f296, [%rd3];
	div.rn.f32 	%f297, %f295, %f296;
	ld.global.f32 	%f298, [%rd6];
	add.f32 	%f299, %f298, %f297;
	st.global.f32 	[%rd39+4], %f299;
	add.s32 	%r108, %r108, 2;
$L__BB2_45:
	setp.eq.s32 	%p35, %r42, 0;
	@%p35 bra 	$L__BB2_47;
	ld.global.f32 	%f300, [%rd5];
	add.s32 	%r93, %r108, %r45;
	mul.wide.s32 	%rd40, %r93, 4;
	add.s64 	%rd41, %rd1, %rd40;
	ld.global.f32 	%f301, [%rd41];
	sub.f32 	%f302, %f301, %f18;
	mul.f32 	%f303, %f300, %f302;
	ld.global.f32 	%f304, [%rd3];
	div.rn.f32 	%f305, %f303, %f304;
	ld.global.f32 	%f306, [%rd6];
	add.f32 	%f307, %f306, %f305;
	st.global.f32 	[%rd41], %f307;
$L__BB2_47:
	add.s32 	%r104, %r104, 1;
	setp.eq.s32 	%p36, %r104, %r57;
	@%p36 bra 	$L__BB2_49;
	bra.uni 	$L__BB2_37;
$L__BB2_48:
	mov.f32 	%f94, 0f00000000;
	div.rn.f32 	%f95, %f94, %f17;
	sqrt.rn.f32 	%f96, %f95;
	st.global.f32 	[%rd3], %f96;
$L__BB2_49:
	ret;

}


// ===== COMPILED SASS (sm_100) =====

	.target	sm_100

	.elftype	@"ET_EXEC"


//--------------------- .note.nv.tkinfo           --------------------------
	.section	.note.nv.tkinfo,"",@"SHT_NOTE"
	.sectionflags	@"SHF_NOTE_NV_TKINFO"
	.tkinfo
        /*0018*/ 	.word	0x00000002
        /*0030*/ 	.string	""
        /*0030*/ 	.string	"ptxas"
        /*0030*/ 	.string	"Cuda compilation tools, release 13.0, V13.0.88"
        /*0030*/ 	.string	"Build cuda_13.0.r13.0/compiler.36424714_0"
        /*0030*/ 	.string	"-arch sm_100 -m 64 "



//--------------------- .note.nv.cuinfo           --------------------------
	.section	.note.nv.cuinfo,"",@"SHT_NOTE"
	.sectionflags	@"SHF_NOTE_NV_CUINFO"
        /*0018*/ 	.short	0x0002
        /*001a*/ 	.short	0x0064
        /*001c*/ 	.short	0x0082
	.zero		2


//--------------------- .nv.info                  --------------------------
	.section	.nv.info,"",@"SHT_CUDA_INFO"
	.align	4


	//----- nvinfo : EIATTR_REGCOUNT
	.align		4
        /*0000*/ 	.byte	0x04, 0x2f
        /*0002*/ 	.short	(.L_1 - .L_0)
	.align		4
.L_0:
        /*0004*/ 	.word	index@(_Z13matmul_kernelPKfS0_Pfiii)
        /*0008*/ 	.word	0x0000001f


	//----- nvinfo : EIATTR_FRAME_SIZE
	.align		4
.L_1:
        /*000c*/ 	.byte	0x04, 0x11
        /*000e*/ 	.short	(.L_3 - .L_2)
	.align		4
.L_2:
        /*0010*/ 	.word	index@(_Z13matmul_kernelPKfS0_Pfiii)
        /*0014*/ 	.word	0x00000000


	//----- nvinfo : EIATTR_REGCOUNT
	.align		4
.L_3:
        /*0018*/ 	.byte	0x04, 0x2f
        /*001a*/ 	.short	(.L_5 - .L_4)
	.align		4
.L_4:
        /*001c*/ 	.word	index@(_Z11relu_kernelPfi)
        /*0020*/ 	.word	0x00000008


	//----- nvinfo : EIATTR_FRAME_SIZE
	.align		4
.L_5:
        /*0024*/ 	.byte	0x04, 0x11
        /*0026*/ 	.short	(.L_7 - .L_6)
	.align		4
.L_6:
        /*0028*/ 	.word	index@(_Z11relu_kernelPfi)
        /*002c*/ 	.word	0x00000000


	//----- nvinfo : EIATTR_REGCOUNT
	.align		4
.L_7:
        /*0030*/ 	.byte	0x04, 0x2f
        /*0032*/ 	.short	(.L_9 - .L_8)
	.align		4
.L_8:
        /*0034*/ 	.word	index@(_Z17layer_norm_kernelPfiiiiS_S_S_S_)
        /*0038*/ 	.word	0x00000020


	//----- nvinfo : EIATTR_FRAME_SIZE
	.align		4
.L_9:
        /*003c*/ 	.byte	0x04, 0x11
        /*003e*/ 	.short	(.L_11 - .L_10)
	.align		4
.L_10:
        /*0040*/ 	.word	index@($__internal_1_$__cuda_sm3x_div_rn_noftz_f32_slowpath)
        /*0044*/ 	.word	0x00000000


	//----- nvinfo : EIATTR_FRAME_SIZE
	.align		4
.L_11:
        /*0048*/ 	.byte	0x04, 0x11
        /*004a*/ 	.short	(.L_13 - .L_12)
	.align		4
.L_12:
        /*004c*/ 	.word	index@($__internal_0_$__cuda_sm20_sqrt_rn_f32_slowpath)
        /*0050*/ 	.word	0x00000000


	//----- nvinfo : EIATTR_FRAME_SIZE
	.align		4
.L_13:
        /*0054*/ 	.byte	0x04, 0x11
        /*0056*/ 	.short	(.L_15 - .L_14)
	.align		4
.L_14:
        /*0058*/ 	.word	index@(_Z17layer_norm_kernelPfiiiiS_S_S_S_)
        /*005c*/ 	.word	0x00000000


	//----- nvinfo : EIATTR_MIN_STACK_SIZE
	.align		4
.L_15:
        /*0060*/ 	.byte	0x04, 0x12
        /*0062*/ 	.short	(.L_17 - .L_16)
	.align		4
.L_16:
        /*0064*/ 	.word	index@(_Z17layer_norm_kernelPfiiiiS_S_S_S_)
        /*0068*/ 	.word	0x00000000


	//----- nvinfo : EIATTR_MIN_STACK_SIZE
	.align		4
.L_17:
        /*006c*/ 	.byte	0x04, 0x12
        /*006e*/ 	.short	(.L_19 - .L_18)
	.align		4
.L_18:
        /*0070*/ 	.word	index@(_Z11relu_kernelPfi)
        /*0074*/ 	.word	0x00000000


	//----- nvinfo : EIATTR_MIN_STACK_SIZE
	.align		4
.L_19:
        /*0078*/ 	.byte	0x04, 0x12
        /*007a*/ 	.short	(.L_21 - .L_20)
	.align		4
.L_20:
        /*007c*/ 	.word	index@(_Z13matmul_kernelPKfS0_Pfiii)
        /*0080*/ 	.word	0x00000000
.L_21:


//--------------------- .nv.compat                --------------------------
	.section	.nv.compat,"",@"SHT_CUDA_COMPAT_INFO"
	.align	4
        /*0000*/ 	.byte	0x02, 0x09, 0x00, 0x00, 0x02, 0x02, 0x01, 0x00, 0x02, 0x05, 0x05, 0x00, 0x03, 0x07, 0x01, 0x01
        /*0010*/ 	.byte	0x02, 0x03, 0x00, 0x00, 0x02, 0x06, 0x01, 0x00, 0x04, 0x0b, 0x08, 0x00, 0x01, 0x00, 0x00, 0x00
        /*0020*/ 	.byte	0x00, 0x00, 0x00, 0x00


//--------------------- .nv.info._Z17layer_norm_kernelPfiiiiS_S_S_S_ --------------------------
	.section	.nv.info._Z17layer_norm_kernelPfiiiiS_S_S_S_,"",@"SHT_CUDA_INFO"
	.sectionflags	@""
	.align	4


	//----- nvinfo : EIATTR_CUDA_API_VERSION
	.align		4
        /*0000*/ 	.byte	0x04, 0x37
        /*0002*/ 	.short	(.L_23 - .L_22)
.L_22:
        /*0004*/ 	.word	0x00000082


	//----- nvinfo : EIATTR_KPARAM_INFO
	.align		4
.L_23:
        /*0008*/ 	.byte	0x04, 0x17
        /*000a*/ 	.short	(.L_25 - .L_24)
.L_24:
        /*000c*/ 	.word	0x00000000
        /*0010*/ 	.short	0x0008
        /*0012*/ 	.short	0x0030
        /*0014*/ 	.byte	0x00, 0xf5, 0x21, 0x00


	//----- nvinfo : EIATTR_KPARAM_INFO
	.align		4
.L_25:
        /*0018*/ 	.byte	0x04, 0x17
        /*001a*/ 	.short	(.L_27 - .L_26)
.L_26:
        /*001c*/ 	.word	0x00000000
        /*0020*/ 	.short	0x0007
        /*0022*/ 	.short	0x0028
        /*0024*/ 	.byte	0x00, 0xf5, 0x21, 0x00


	//----- nvinfo : EIATTR_KPARAM_INFO
	.align		4
.L_27:
        /*0028*/ 	.byte	0x04, 0x17
        /*002a*/ 	.short	(.L_29 - .L_28)
.L_28:
        /*002c*/ 	.word	0x00000000
        /*0030*/ 	.short	0x0006
        /*0032*/ 	.short	0x0020
        /*0034*/ 	.byte	0x00, 0xf5, 0x21, 0x00


	//----- nvinfo : EIATTR_KPARAM_INFO
	.align		4
.L_29:
        /*0038*/ 	.byte	0x04, 0x17
        /*003a*/ 	.short	(.L_31 - .L_30)
.L_30:
        /*003c*/ 	.word	0x00000000
        /*0040*/ 	.short	0x0005
        /*0042*/ 	.short	0x0018
        /*0044*/ 	.byte	0x00, 0xf5, 0x21, 0x00


	//----- nvinfo : EIATTR_KPARAM_INFO
	.align		4
.L_31:
        /*0048*/ 	.byte	0x04, 0x17
        /*004a*/ 	.short	(.L_33 - .L_32)
.L_32:
        /*004c*/ 	.word	0x00000000
        /*0050*/ 	.short	0x0004
        /*0052*/ 	.short	0x0014
        /*0054*/ 	.byte	0x00, 0xf0, 0x11, 0x00


	//----- nvinfo : EIATTR_KPARAM_INFO
	.align		4
.L_33:
        /*0058*/ 	.byte	0x04, 0x17
        /*005a*/ 	.short	(.L_35 - .L_34)
.L_34:
        /*005c*/ 	.word	0x00000000
        /*0060*/ 	.short	0x0003
        /*0062*/ 	.short	0x0010
        /*0064*/ 	.byte	0x00, 0xf0, 0x11, 0x00


	//----- nvinfo : EIATTR_KPARAM_INFO
	.align		4
.L_35:
        /*0068*/ 	.byte	0x04, 0x17
        /*006a*/ 	.short	(.L_37 - .L_36)
.L_36:
        /*006c*/ 	.word	0x00000000
        /*0070*/ 	.short	0x0002
        /*0072*/ 	.short	0x000c
        /*0074*/ 	.byte	0x00, 0xf0, 0x11, 0x00


	//----- nvinfo : EIATTR_KPARAM_INFO
	.align		4
.L_37:
        /*0078*/ 	.byte	0x04, 0x17
        /*007a*/ 	.short	(.L_39 - .L_38)
.L_38:
        /*007c*/ 	.word	0x00000000
        /*0080*/ 	.short	0x0001
        /*0082*/ 	.short	0x0008
        /*0084*/ 	.byte	0x00, 0xf0, 0x11, 0x00


	//----- nvinfo : EIATTR_KPARAM_INFO
	.align		4
.L_39:
        /*0088*/ 	.byte	0x04, 0x17
        /*008a*/ 	.short	(.L_41 - .L_40)
.L_40:
        /*008c*/ 	.word	0x00000000
        /*0090*/ 	.short	0x0000
        /*0092*/ 	.short	0x0000
        /*0094*/ 	.byte	0x00, 0xf5, 0x21, 0x00


	//----- nvinfo : EIATTR_SPARSE_MMA_MASK
	.align		4
.L_41:
        /*0098*/ 	.byte	0x03, 0x50
        /*009a*/ 	.short	0x0000


	//----- nvinfo : EIATTR_MAXREG_COUNT
	.align		4
        /*009c*/ 	.byte	0x03, 0x1b
        /*009e*/ 	.short	0x00ff


	//----- nvinfo : EIATTR_MERCURY_ISA_VERSION
	.align		4
        /*00a0*/ 	.byte	0x03, 0x5f
        /*00a2*/ 	.short	0x0101


	//----- nvinfo : EIATTR_VRC_CTA_INIT_COUNT
	.align		4
        /*00a4*/ 	.byte	0x02, 0x4a
	.zero		1
	.zero		1


	//----- nvinfo : EIATTR_EXIT_INSTR_OFFSETS
	.align		4
        /*00a8*/ 	.byte	0x04, 0x1c
        /*00aa*/ 	.short	(.L_43 - .L_42)


	//   ....[0]....
.L_42:
        /*00ac*/ 	.word	0x000000c0


	//   ....[1]....
        /*00b0*/ 	.word	0x00001720


	//   ....[2]....
        /*00b4*/ 	.word	0x00002dd0


	//   ....[3]....
        /*00b8*/ 	.word	0x00002fb0


	//----- nvinfo : EIATTR_CRS_STACK_SIZE
	.align		4
.L_43:
        /*00bc*/ 	.byte	0x04, 0x1e
        /*00be*/ 	.short	(.L_45 - .L_44)
.L_44:
        /*00c0*/ 	.word	0x00000000


	//----- nvinfo : EIATTR_CBANK_PARAM_SIZE
	.align		4
.L_45:
        /*00c4*/ 	.byte	0x03, 0x19
        /*00c6*/ 	.short	0x0038


	//----- nvinfo : EIATTR_PARAM_CBANK
	.align		4
        /*00c8*/ 	.byte	0x04, 0x0a
        /*00ca*/ 	.short	(.L_47 - .L_46)
	.align		4
.L_46:
        /*00cc*/ 	.word	index@(.nv.constant0._Z17layer_norm_kernelPfiiiiS_S_S_S_)
        /*00d0*/ 	.short	0x0380
        /*00d2*/ 	.short	0x0038


	//----- nvinfo : EIATTR_SW_WAR
	.align		4
.L_47:
        /*00d4*/ 	.byte	0x04, 0x36
        /*00d6*/ 	.short	(.L_49 - .L_48)
.L_48:
        /*00d8*/ 	.word	0x00000008
.L_49:


//--------------------- .nv.info._Z11relu_kernelPfi --------------------------
	.section	.nv.info._Z11relu_kernelPfi,"",@"SHT_CUDA_INFO"
	.sectionflags	@""
	.align	4


	//----- nvinfo : EIATTR_CUDA_API_VERSION
	.align		4
        /*0000*/ 	.byte	0x04, 0x37
        /*0002*/ 	.short	(.L_51 - .L_50)
.L_50:
        /*0004*/ 	.word	0x00000082


	//----- nvinfo : EIATTR_KPARAM_INFO
	.align		4
.L_51:
        /*0008*/ 	.byte	0x04, 0x17
        /*000a*/ 	.short	(.L_53 - .L_52)
.L_52:
        /*000c*/ 	.word	0x00000000
        /*0010*/ 	.short	0x0001
        /*0012*/ 	.short	0x0008
        /*0014*/ 	.byte	0x00, 0xf0, 0x11, 0x00


	//----- nvinfo : EIATTR_KPARAM_INFO
	.align		4
.L_53:
        /*0018*/ 	.byte	0x04, 0x17
        /*001a*/ 	.short	(.L_55 - .L_54)
.L_54:
        /*001c*/ 	.word	0x00000000
        /*0020*/ 	.short	0x0000
        /*0022*/ 	.short	0x0000
        /*0024*/ 	.byte	0x00, 0xf5, 0x21, 0x00


	//----- nvinfo : EIATTR_SPARSE_MMA_MASK
	.align		4
.L_55:
        /*0028*/ 	.byte	0x03, 0x50
        /*002a*/ 	.short	0x0000


	//----- nvinfo : EIATTR_MAXREG_COUNT
	.align		4
        /*002c*/ 	.byte	0x03, 0x1b
        /*002e*/ 	.short	0x00ff


	//----- nvinfo : EIATTR_MERCURY_ISA_VERSION
	.align		4
        /*0030*/ 	.byte	0x03, 0x5f
        /*0032*/ 	.short	0x0101


	//----- nvinfo : EIATTR_VRC_CTA_INIT_COUNT
	.align		4
        /*0034*/ 	.byte	0x02, 0x4a
	.zero		1
	.zero		1


	//----- nvinfo : EIATTR_EXIT_INSTR_OFFSETS
	.align		4
        /*0038*/ 	.byte	0x04, 0x1c
        /*003a*/ 	.short	(.L_57 - .L_56)


	//   ....[0]....
.L_56:
        /*003c*/ 	.word	0x00000070


	//   ....[1]....
        /*0040*/ 	.word	0x000000e0


	//----- nvinfo : EIATTR_CBANK_PARAM_SIZE
	.align		4
.L_57:
        /*0044*/ 	.byte	0x03, 0x19
        /*0046*/ 	.short	0x000c


	//----- nvinfo : EIATTR_PARAM_CBANK
	.align		4
        /*0048*/ 	.byte	0x04, 0x0a
        /*004a*/ 	.short	(.L_59 - .L_58)
	.align		4
.L_58:
        /*004c*/ 	.word	index@(.nv.constant0._Z11relu_kernelPfi)
        /*0050*/ 	.short	0x0380
        /*0052*/ 	.short	0x000c


	//----- nvinfo : EIATTR_SW_WAR
	.align		4
.L_59:
        /*0054*/ 	.byte	0x04, 0x36
        /*0056*/ 	.short	(.L_61 - .L_60)
.L_60:
        /*0058*/ 	.word	0x00000008
.L_61:


//--------------------- .nv.info._Z13matmul_kernelPKfS0_Pfiii --------------------------
	.section	.nv.info._Z13matmul_kernelPKfS0_Pfiii,"",@"SHT_CUDA_INFO"
	.sectionflags	@""
	.align	4


	//----- nvinfo : EIATTR_CUDA_API_VERSION
	.align		4
        /*0000*/ 	.byte	0x04, 0x37
        /*0002*/ 	.short	(.L_63 - .L_62)
.L_62:
        /*0004*/ 	.word	0x00000082


	//----- nvinfo : EIATTR_KPARAM_INFO
	.align		4
.L_63:
        /*0008*/ 	.byte	0x04, 0x17
        /*000a*/ 	.short	(.L_65 - .L_64)
.L_64:
        /*000c*/ 	.word	0x00000000
        /*0010*/ 	.short	0x0005
        /*0012*/ 	.short	0x0020
        /*0014*/ 	.byte	0x00, 0xf0, 0x11, 0x00


	//----- nvinfo : EIATTR_KPARAM_INFO
	.align		4
.L_65:
        /*0018*/ 	.byte	0x04, 0x17
        /*001a*/ 	.short	(.L_67 - .L_66)
.L_66:
        /*001c*/ 	.word	0x00000000
        /*0020*/ 	.short	0x0004
        /*0022*/ 	.short	0x001c
        /*0024*/ 	.byte	0x00, 0xf0, 0x11, 0x00


	//----- nvinfo : EIATTR_KPARAM_INFO
	.align		4
.L_67:
        /*0028*/ 	.byte	0x04, 0x17
        /*002a*/ 	.short	(.L_69 - .L_68)
.L_68:
        /*002c*/ 	.word	0x00000000
        /*0030*/ 	.short	0x0003
        /*0032*/ 	.short	0x0018
        /*0034*/ 	.byte	0x00, 0xf0, 0x11, 0x00


	//----- nvinfo : EIATTR_KPARAM_INFO
	.align		4
.L_69:
        /*0038*/ 	.byte	0x04, 0x17
        /*003a*/ 	.short	(.L_71 - .L_70)
.L_70:
        /*003c*/ 	.word	0x00000000
        /*0040*/ 	.short	0x0002
        /*0042*/ 	.short	0x0010
        /*0044*/ 	.byte	0x00, 0xf5, 0x21, 0x00


	//----- nvinfo : EIATTR_KPARAM_INFO
	.align		4
.L_71:
        /*0048*/ 	.byte	0x04, 0x17
        /*004a*/ 	.short	(.L_73 - .L_72)
.L_72:
        /*004c*/ 	.word	0x00000000
        /*0050*/ 	.short	0x0001
        /*0052*/ 	.short	0x0008
        /*0054*/ 	.byte	0x00, 0xf5, 0x21, 0x00


	//----- nvinfo : EIATTR_KPARAM_INFO
	.align		4
.L_73:
        /*0058*/ 	.byte	0x04, 0x17
        /*005a*/ 	.short	(.L_75 - .L_74)
.L_74:
        /*005c*/ 	.word	0x00000000
        /*0060*/ 	.short	0x0000
        /*0062*/ 	.short	0x0000
        /*0064*/ 	.byte	0x00, 0xf5, 0x21, 0x00


	//----- nvinfo : EIATTR_SPARSE_MMA_MASK
	.align		4
.L_75:
        /*0068*/ 	.byte	0x03, 0x50
        /*006a*/ 	.short	0x0000


	//----- nvinfo : EIATTR_MAXREG_COUNT
	.align		4
        /*006c*/ 	.byte	0x03, 0x1b
        /*006e*/ 	.short	0x00ff


	//----- nvinfo : EIATTR_MERCURY_ISA_VERSION
	.align		4
        /*0070*/ 	.byte	0x03, 0x5f
        /*0072*/ 	.short	0x0101


	//----- nvinfo : EIATTR_VRC_CTA_INIT_COUNT
	.align		4
        /*0074*/ 	.byte	0x02, 0x4a
	.zero		1
	.zero		1


	//----- nvinfo : EIATTR_EXIT_INSTR_OFFSETS
	.align		4
        /*0078*/ 	.byte	0x04, 0x1c
        /*007a*/ 	.short	(.L_77 - .L_76)


	//   ....[0]....
.L_76:
        /*007c*/ 	.word	0x000000c0


	//   ....[1]....
        /*0080*/ 	.word	0x00000bd0


	//----- nvinfo : EIATTR_CBANK_PARAM_SIZE
	.align		4
.L_77:
        /*0084*/ 	.byte	0x03, 0x19
        /*0086*/ 	.short	0x0024


	//----- nvinfo : EIATTR_PARAM_CBANK
	.align		4
        /*0088*/ 	.byte	0x04, 0x0a
        /*008a*/ 	.short	(.L_79 - .L_78)
	.align		4
.L_78:
        /*008c*/ 	.word	index@(.nv.constant0._Z13matmul_kernelPKfS0_Pfiii)
        /*0090*/ 	.short	0x0380
        /*0092*/ 	.short	0x0024


	//----- nvinfo : EIATTR_SW_WAR
	.align		4
.L_79:
        /*0094*/ 	.byte	0x04, 0x36
        /*0096*/ 	.short	(.L_81 - .L_80)
.L_80:
        /*0098*/ 	.word	0x00000008
.L_81:


//--------------------- .nv.callgraph             --------------------------
	.section	.nv.callgraph,"",@"SHT_CUDA_CALLGRAPH"
	.align	4
	.sectionentsize	8
	.align		4
        /*0000*/ 	.word	0x00000000
	.align		4
        /*0004*/ 	.word	0xffffffff
	.align		4
        /*0008*/ 	.word	0x00000000
	.align		4
        /*000c*/ 	.word	0xfffffffe
	.align		4
        /*0010*/ 	.word	0x00000000
	.align		4
        /*0014*/ 	.word	0xfffffffd
	.align		4
        /*0018*/ 	.word	0x00000000
	.align		4
        /*001c*/ 	.word	0xfffffffc


//--------------------- .text._Z17layer_norm_kernelPfiiiiS_S_S_S_ --------------------------
	.section	.text._Z17layer_norm_kernelPfiiiiS_S_S_S_,"ax",@progbits
	.align	128
        .global         _Z17layer_norm_kernelPfiiiiS_S_S_S_
        .type           _Z17layer_norm_kernelPfiiiiS_S_S_S_,@function
        .size           _Z17layer_norm_kernelPfiiiiS_S_S_S_,(.L_x_84 - _Z17layer_norm_kernelPfiiiiS_S_S_S_)
        .other          _Z17layer_norm_kernelPfiiiiS_S_S_S_,@"STO_CUDA_ENTRY STV_DEFAULT"
_Z17layer_norm_kernelPfiiiiS_S_S_S_:
.text._Z17layer_norm_kernelPfiiiiS_S_S_S_:
[----:B------:R-:W-:Y:S01]  /*0000*/  LDC R1, c[0x0][0x37c] ;  /* 0x0000df00ff017b82 */ /* 0x000fe20000000800 */
[----:B------:R-:W0:Y:S07]  /*0010*/  S2R R5, SR_TID.Y ;  /* 0x0000000000057919 */ /* 0x000e2e0000002200 */
[----:B------:R-:W1:Y:S01]  /*0020*/  LDC R3, c[0x0][0x360] ;  /* 0x0000d800ff037b82 */ /* 0x000e620000000800 */
[----:B------:R-:W2:Y:S01]  /*0030*/  LDCU.64 UR6, c[0x0][0x388] ;  /* 0x00007100ff0677ac */ /* 0x000ea20008000a00 */
[----:B------:R-:W1:Y:S06]  /*0040*/  S2R R0, SR_TID.X ;  /* 0x0000000000007919 */ /* 0x000e6c0000002100 */
[----:B------:R-:W0:Y:S08]  /*0050*/  S2UR UR5, SR_CTAID.Y ;  /* 0x00000000000579c3 */ /* 0x000e300000002600 */
[----:B------:R-:W0:Y:S08]  /*0060*/  LDC R8, c[0x0][0x364] ;  /* 0x0000d900ff087b82 */ /* 0x000e300000000800 */
[----:B------:R-:W1:Y:S01]  /*0070*/  S2UR UR4, SR_CTAID.X ;  /* 0x00000000000479c3 */ /* 0x000e620000002500 */
[----:B0-----:R-:W-:-:S05]  /*0080*/  IMAD R8, R8, UR5, R5 ;  /* 0x0000000508087c24 */ /* 0x001fca000f8e0205 */
[----:B--2---:R-:W-:Y:S01]  /*0090*/  ISETP.GE.AND P0, PT, R8, UR7, PT ;  /* 0x0000000708007c0c */ /* 0x004fe2000bf06270 */
[----:B-1----:R-:W-:-:S05]  /*00a0*/  IMAD R3, R3, UR4, R0 ;  /* 0x0000000403037c24 */ /* 0x002fca000f8e0200 */
[----:B------:R-:W-:-:S13]  /*00b0*/  ISETP.GE.OR P0, PT, R3, UR6, P0 ;  /* 0x0000000603007c0c */ /* 0x000fda0008706670 */
[----:B------:R-:W-:Y:S05]  /*00c0*/  @P0 EXIT ;  /* 0x000000000000094d */ /* 0x000fea0003800000 */
[----:B------:R-:W0:Y:S01]  /*00d0*/  LDC.64 R4, c[0x0][0x390] ;  /* 0x0000e400ff047b82 */ /* 0x000e220000000a00 */
[----:B------:R-:W1:Y:S01]  /*00e0*/  LDCU.64 UR12, c[0x0][0x358] ;  /* 0x00006b00ff0c77ac */ /* 0x000e620008000a00 */
[----:B------:R-:W-:Y:S01]  /*00f0*/  HFMA2 R9, -RZ, RZ, 0, 0 ;  /* 0x00000000ff097431 */ /* 0x000fe200000001ff */
[----:B0-----:R-:W-:-:S04]  /*0100*/  ISETP.GE.AND P0, PT, R4, 0x1, PT ;  /* 0x000000010400780c */ /* 0x001fc80003f06270 */
[----:B------:R-:W-:-:S13]  /*0110*/  ISETP.LT.OR P0, PT, R5, 0x1, !P0 ;  /* 0x000000010500780c */ /* 0x000fda0004701670 */
[----:B-1----:R-:W-:Y:S05]  /*0120*/  @P0 BRA `(.L_x_0) ;  /* 0x0000000400d00947 */ /* 0x002fea0003800000 */
[----:B------:R-:W-:Y:S01]  /*0130*/  LOP3.LUT R25, R5, 0xf, RZ, 0xc0, !PT ;  /* 0x0000000f05197812 */ /* 0x000fe200078ec0ff */
[----:B------:R-:W-:Y:S01]  /*0140*/  IMAD R11, R3, UR7, R8 ;  /* 0x00000007030b7c24 */ /* 0x000fe2000f8e0208 */
[C---:B------:R-:W-:Y:S01]  /*0150*/  LOP3.LUT R24, R5.reuse, 0x7, RZ, 0xc0, !PT ;  /* 0x0000000705187812 */ /* 0x040fe200078ec0ff */
[----:B------:R-:W-:Y:S01]  /*0160*/  UMOV UR4, URZ ;  /* 0x000000ff00047c82 */ /* 0x000fe20008000000 */
[----:B------:R-:W-:Y:S02]  /*0170*/  IADD3 R0, PT, PT, R5, -0x1, RZ ;  /* 0xffffffff05007810 */ /* 0x000fe40007ffe0ff */
[----:B------:R-:W-:Y:S02]  /*0180*/  IADD3 R2, PT, PT, R25, -0x1, RZ ;  /* 0xffffffff19027810 */ /* 0x000fe40007ffe0ff */
[----:B------:R-:W-:Y:S02]  /*0190*/  IADD3 R4, PT, PT, R24, -0x1, RZ ;  /* 0xffffffff18047810 */ /* 0x000fe40007ffe0ff */
[----:B------:R-:W-:-:S02]  /*01a0*/  ISETP.GE.U32.AND P0, PT, R0, 0xf, PT ;  /* 0x0000000f0000780c */ /* 0x000fc40003f06070 */
[C---:B------:R-:W-:Y:S02]  /*01b0*/  LOP3.LUT R0, R5.reuse, 0x7ffffff0, RZ, 0xc0, !PT ;  /* 0x7ffffff005007812 */ /* 0x040fe400078ec0ff */
[----:B------:R-:W-:Y:S02]  /*01c0*/  ISETP.GE.U32.AND P1, PT, R2, 0x7, PT ;  /* 0x000000070200780c */ /* 0x000fe40003f26070 */
[----:B------:R-:W-:Y:S02]  /*01d0*/  ISETP.GE.U32.AND P2, PT, R4, 0x3, PT ;  /* 0x000000030400780c */ /* 0x000fe40003f46070 */
[----:B------:R-:W-:Y:S02]  /*01e0*/  LOP3.LUT R5, R5, 0x3, RZ, 0xc0, !PT ;  /* 0x0000000305057812 */ /* 0x000fe400078ec0ff */
[----:B------:R-:W-:-:S09]  /*01f0*/  MOV R9, RZ ;  /* 0x000000ff00097202 */ /* 0x000fd20000000f00 */
.L_x_6:
[----:B------:R-:W0:Y:S01]  /*0200*/  LDC R4, c[0x0][0x390] ;  /* 0x0000e400ff047b82 */ /* 0x000e220000000800 */
[----:B------:R-:W-:Y:S01]  /*0210*/  MOV R13, RZ ;  /* 0x000000ff000d7202 */ /* 0x000fe20000000f00 */
[----:B0-----:R-:W-:Y:S01]  /*0220*/  IMAD R2, R11, R4, UR4 ;  /* 0x000000040b027e24 */ /* 0x001fe2000f8e0204 */
[----:B------:R-:W-:-:S06]  /*0230*/  UIADD3 UR4, UPT, UPT, UR4, 0x1, URZ ;  /* 0x0000000104047890 */ /* 0x000fcc000fffe0ff */
[----:B------:R-:W-:Y:S01]  /*0240*/  ISETP.NE.AND P3, PT, R4, UR4, PT ;  /* 0x0000000404007c0c */ /* 0x000fe2000bf65270 */
[----:B------:R-:W-:-:S12]  /*0250*/  @!P0 BRA `(.L_x_1) ;  /* 0x0000000000a48947 */ /* 0x000fd80003800000 */
[----:B------:R-:W-:-:S05]  /*0260*/  UMOV UR5, URZ ;  /* 0x000000ff00057c82 */ /* 0x000fca0008000000 */
.L_x_2:
[----:B------:R-:W0:Y:S08]  /*0270*/  LDC R13, c[0x0][0x394] ;  /* 0x0000e500ff0d7b82 */ /* 0x000e300000000800 */
[----:B------:R-:W1:Y:S01]  /*0280*/  LDC.64 R6, c[0x0][0x380] ;  /* 0x0000e000ff067b82 */ /* 0x000e620000000a00 */
[----:B0-----:R-:W-:-:S04]  /*0290*/  IMAD R13, R2, R13, UR5 ;  /* 0x00000005020d7e24 */ /* 0x001fc8000f8e020d */
[----:B-1----:R-:W-:-:S05]  /*02a0*/  IMAD.WIDE R6, R13, 0x4, R6 ;  /* 0x000000040d067825 */ /* 0x002fca00078e0206 */
[----:B------:R-:W2:Y:S04]  /*02b0*/  LDG.E R26, desc[UR12][R6.64] ;  /* 0x0000000c061a7981 */ /* 0x000ea8000c1e1900 */
[----:B------:R-:W3:Y:S04]  /*02c0*/  LDG.E R27, desc[UR12][R6.64+0x4] ;  /* 0x0000040c061b7981 */ /* 0x000ee8000c1e1900 */
[----:B------:R-:W4:Y:S04]  /*02d0*/  LDG.E R22, desc[UR12][R6.64+0x8] ;  /* 0x0000080c06167981 */ /* 0x000f28000c1e1900 */
[----:B------:R-:W5:Y:S04]  /*02e0*/  LDG.E R21, desc[UR12][R6.64+0xc] ;  /* 0x00000c0c06157981 */ /* 0x000f68000c1e1900 */
        /* <DEDUP_REMOVED lines=10> */
[----:B------:R-:W5:Y:S01]  /*0390*/  LDG.E R23, desc[UR12][R6.64+0x3c] ;  /* 0x00003c0c06177981 */ /* 0x000f62000c1e1900 */
[----:B--2---:R-:W-:-:S03]  /*03a0*/  FADD R26, R26, R9 ;  /* 0x000000091a1a7221 */ /* 0x004fc60000000000 */
[----:B------:R-:W2:Y:S01]  /*03b0*/  LDG.E R9, desc[UR12][R6.64+0x38] ;  /* 0x0000380c06097981 */ /* 0x000ea2000c1e1900 */
[----:B---3--:R-:W-:-:S04]  /*03c0*/  FADD R27, R26, R27 ;  /* 0x0000001b1a1b7221 */ /* 0x008fc80000000000 */
[----:B----4-:R-:W-:-:S04]  /*03d0*/  FADD R22, R27, R22 ;  /* 0x000000161b167221 */ /* 0x010fc80000000000 */
[----:B-----5:R-:W-:-:S04]  /*03e0*/  FADD R21, R22, R21 ;  /* 0x0000001516157221 */ /* 0x020fc80000000000 */
[----:B------:R-:W-:-:S04]  /*03f0*/  FADD R20, R21, R20 ;  /* 0x0000001415147221 */ /* 0x000fc80000000000 */
[----:B------:R-:W-:-:S04]  /*0400*/  FADD R19, R20, R19 ;  /* 0x0000001314137221 */ /* 0x000fc80000000000 */
[----:B------:R-:W-:-:S04]  /*0410*/  FADD R18, R19, R18 ;  /* 0x0000001213127221 */ /* 0x000fc80000000000 */
[----:B------:R-:W-:-:S04]  /*0420*/  FADD R17, R18, R17 ;  /* 0x0000001112117221 */ /* 0x000fc80000000000 */
[----:B------:R-:W-:Y:S01]  /*0430*/  FADD R16, R17, R16 ;  /* 0x0000001011107221 */ /* 0x000fe20000000000 */
[----:B------:R-:W-:-:S03]  /*0440*/  UIADD3 UR5, UPT, UPT, UR5, 0x10, URZ ;  /* 0x0000001005057890 */ /* 0x000fc6000fffe0ff */
[----:B------:R-:W-:-:S04]  /*0450*/  FADD R15, R16, R15 ;  /* 0x0000000f100f7221 */ /* 0x000fc80000000000 */
[----:B------:R-:W-:Y:S01]  /*0460*/  FADD R14, R15, R14 ;  /* 0x0000000e0f0e7221 */ /* 0x000fe20000000000 */
[----:B------:R-:W-:-:S03]  /*0470*/  ISETP.NE.AND P4, PT, R0, UR5, PT ;  /* 0x0000000500007c0c */ /* 0x000fc6000bf85270 */
[----:B------:R-:W-:-:S04]  /*0480*/  FADD R13, R14, R13 ;  /* 0x0000000d0e0d7221 */ /* 0x000fc80000000000 */
[----:B------:R-:W-:-:S04]  /*0490*/  FADD R13, R13, R12 ;  /* 0x0000000c0d0d7221 */ /* 0x000fc80000000000 */
[----:B------:R-:W-:-:S04]  /*04a0*/  FADD R10, R13, R10 ;  /* 0x0000000a0d0a7221 */ /* 0x000fc80000000000 */
[----:B--2---:R-:W-:-:S04]  /*04b0*/  FADD R10, R10, R9 ;  /* 0x000000090a0a7221 */ /* 0x004fc80000000000 */
[----:B------:R-:W-:Y:S01]  /*04c0*/  FADD R9, R10, R23 ;  /* 0x000000170a097221 */ /* 0x000fe20000000000 */
[----:B------:R-:W-:Y:S06]  /*04d0*/  @P4 BRA `(.L_x_2) ;  /* 0xfffffffc00644947 */ /* 0x000fec000383ffff */
[----:B------:R-:W-:-:S07]  /*04e0*/  MOV R13, R0 ;  /* 0x00000000000d7202 */ /* 0x000fce0000000f00 */
.L_x_1:
[----:B------:R-:W-:-:S13]  /*04f0*/  ISETP.NE.AND P4, PT, R25, RZ, PT ;  /* 0x000000ff1900720c */ /* 0x000fda0003f85270 */
[----:B------:R-:W-:Y:S05]  /*0500*/  @!P4 BRA `(.L_x_3) ;  /* 0x0000000000d4c947 */ /* 0x000fea0003800000 */
[----:B------:R-:W-:Y:S01]  /*0510*/  ISETP.NE.AND P4, PT, R24, RZ, PT ;  /* 0x000000ff1800720c */ /* 0x000fe20003f85270 */
[----:B------:R-:W-:-:S12]  /*0520*/  @!P1 BRA `(.L_x_4) ;  /* 0x0000000000549947 */ /* 0x000fd80003800000 */
[----:B------:R-:W0:Y:S01]  /*0530*/  LDC.64 R6, c[0x0][0x380] ;  /* 0x0000e000ff067b82 */ /* 0x000e220000000a00 */
[----:B------:R-:W1:Y:S02]  /*0540*/  LDCU UR5, c[0x0][0x394] ;  /* 0x00007280ff0577ac */ /* 0x000e640008000800 */
[----:B-1----:R-:W-:-:S04]  /*0550*/  IMAD R15, R2, UR5, R13 ;  /* 0x00000005020f7c24 */ /* 0x002fc8000f8e020d */
[----:B0-----:R-:W-:-:S05]  /*0560*/  IMAD.WIDE R6, R15, 0x4, R6 ;  /* 0x000000040f067825 */ /* 0x001fca00078e0206 */
[----:B------:R-:W2:Y:S04]  /*0570*/  LDG.E R10, desc[UR12][R6.64] ;  /* 0x0000000c060a7981 */ /* 0x000ea8000c1e1900 */
[----:B------:R-:W3:Y:S04]  /*0580*/  LDG.E R15, desc[UR12][R6.64+0x4] ;  /* 0x0000040c060f7981 */ /* 0x000ee8000c1e1900 */
[----:B------:R-:W4:Y:S04]  /*0590*/  LDG.E R17, desc[UR12][R6.64+0x8] ;  /* 0x0000080c06117981 */ /* 0x000f28000c1e1900 */
[----:B------:R-:W5:Y:S04]  /*05a0*/  LDG.E R19, desc[UR12][R6.64+0xc] ;  /* 0x00000c0c06137981 */ /* 0x000f68000c1e1900 */
[----:B------:R-:W5:Y:S04]  /*05b0*/  LDG.E R21, desc[UR12][R6.64+0x10] ;  /* 0x0000100c06157981 */ /* 0x000f68000c1e1900 */
[----:B------:R-:W5:Y:S04]  /*05c0*/  LDG.E R23, desc[UR12][R6.64+0x14] ;  /* 0x0000140c06177981 */ /* 0x000f68000c1e1900 */
[----:B------:R-:W5:Y:S04]  /*05d0*/  LDG.E R27, desc[UR12][R6.64+0x18] ;  /* 0x0000180c061b7981 */ /* 0x000f68000c1e1900 */
[----:B------:R-:W5:Y:S01]  /*05e0*/  LDG.E R29, desc[UR12][R6.64+0x1c] ;  /* 0x00001c0c061d7981 */ /* 0x000f62000c1e1900 */
[----:B------:R-:W-:Y:S01]  /*05f0*/  IADD3 R13, PT, PT, R13, 0x8, RZ ;  /* 0x000000080d0d7810 */ /* 0x000fe20007ffe0ff */
[----:B--2---:R-:W-:-:S04]  /*0600*/  FADD R10, R9, R10 ;  /* 0x0000000a090a7221 */ /* 0x004fc80000000000 */
[----:B---3--:R-:W-:-:S04]  /*0610*/  FADD R10, R10, R15 ;  /* 0x0000000f0a0a7221 */ /* 0x008fc80000000000 */
[----:B----4-:R-:W-:-:S04]  /*0620*/  FADD R10, R10, R17 ;  /* 0x000000110a0a7221 */ /* 0x010fc80000000000 */
[----:B-----5:R-:W-:-:S04]  /*0630*/  FADD R10, R10, R19 ;  /* 0x000000130a0a7221 */ /* 0x020fc80000000000 */
[----:B------:R-:W-:-:S04]  /*0640*/  FADD R10, R10, R21 ;  /* 0x000000150a0a7221 */ /* 0x000fc80000000000 */
[----:B------:R-:W-:-:S04]  /*0650*/  FADD R10, R10, R23 ;  /* 0x000000170a0a7221 */ /* 0x000fc80000000000 */
[----:B------:R-:W-:-:S04]  /*0660*/  FADD R10, R10, R27 ;  /* 0x0000001b0a0a7221 */ /* 0x000fc80000000000 */
[----:B------:R-:W-:-:S07]  /*0670*/  FADD R9, R10, R29 ;  /* 0x0000001d0a097221 */ /* 0x000fce0000000000 */
.L_x_4:
        /* <DEDUP_REMOVED lines=10> */
[----:B------:R-:W5:Y:S01]  /*0720*/  LDG.E R19, desc[UR12][R6.64+0xc] ;  /* 0x00000c0c06137981 */ /* 0x000f62000c1e1900 */
[----:B------:R-:W-:Y:S01]  /*0730*/  IADD3 R13, PT, PT, R13, 0x4, RZ ;  /* 0x000000040d0d7810 */ /* 0x000fe20007ffe0ff */
[----:B--2---:R-:W-:-:S04]  /*0740*/  FADD R10, R9, R10 ;  /* 0x0000000a090a7221 */ /* 0x004fc80000000000 */
[----:B---3--:R-:W-:-:S04]  /*0750*/  FADD R10, R10, R15 ;  /* 0x0000000f0a0a7221 */ /* 0x008fc80000000000 */
[----:B----4-:R-:W-:-:S04]  /*0760*/  FADD R10, R10, R17 ;  /* 0x000000110a0a7221 */ /* 0x010fc80000000000 */
[----:B-----5:R-:W-:-:S07]  /*0770*/  FADD R9, R10, R19 ;  /* 0x000000130a097221 */ /* 0x020fce0000000000 */
.L_x_5:
[----:B------:R-:W-:Y:S05]  /*0780*/  @!P4 BRA `(.L_x_3) ;  /* 0x000000000034c947 */ /* 0x000fea0003800000 */
[----:B------:R-:W0:Y:S01]  /*0790*/  LDC.64 R6, c[0x0][0x380] ;  /* 0x0000e000ff067b82 */ /* 0x000e220000000a00 */
[----:B------:R-:W1:Y:S02]  /*07a0*/  LDCU UR5, c[0x0][0x394] ;  /* 0x00007280ff0577ac */ /* 0x000e640008000800 */
[----:B-1----:R-:W-:-:S04]  /*07b0*/  IMAD R13, R2, UR5, R13 ;  /* 0x00000005020d7c24 */ /* 0x002fc8000f8e020d */
[----:B0-----:R-:W-:-:S05]  /*07c0*/  IMAD.WIDE R6, R13, 0x4, R6 ;  /* 0x000000040d067825 */ /* 0x001fca00078e0206 */
[----:B------:R-:W2:Y:S01]  /*07d0*/  LDG.E R2, desc[UR12][R6.64] ;  /* 0x0000000c06027981 */ /* 0x000ea2000c1e1900 */
[----:B------:R-:W-:Y:S01]  /*07e0*/  ISETP.NE.AND P4, PT, R5, 0x1, PT ;  /* 0x000000010500780c */ /* 0x000fe20003f85270 */
[----:B--2---:R-:W-:-:S12]  /*07f0*/  FADD R9, R9, R2 ;  /* 0x0000000209097221 */ /* 0x004fd80000000000 */
[----:B------:R-:W-:Y:S05]  /*0800*/  @!P4 BRA `(.L_x_3) ;  /* 0x000000000014c947 */ /* 0x000fea0003800000 */
[----:B------:R-:W-:Y:S01]  /*0810*/  ISETP.NE.AND P4, PT, R5, 0x2, PT ;  /* 0x000000020500780c */ /* 0x000fe20003f85270 */
[----:B------:R-:W2:-:S12]  /*0820*/  LDG.E R2, desc[UR12][R6.64+0x4] ;  /* 0x0000040c06027981 */ /* 0x000e98000c1e1900 */
[----:B------:R-:W3:Y:S01]  /*0830*/  @P4 LDG.E R10, desc[UR12][R6.64+0x8] ;  /* 0x0000080c060a4981 */ /* 0x000ee2000c1e1900 */
[----:B--2---:R-:W-:-:S04]  /*0840*/  FADD R9, R9, R2 ;  /* 0x0000000209097221 */ /* 0x004fc80000000000 */
[----:B---3--:R-:W-:-:S07]  /*0850*/  @P4 FADD R9, R9, R10 ;  /* 0x0000000a09094221 */ /* 0x008fce0000000000 */
.L_x_3:
[----:B------:R-:W-:Y:S05]  /*0860*/  @P3 BRA `(.L_x_6) ;  /* 0xfffffff800643947 */ /* 0x000fea000383ffff */
.L_x_0:
[----:B------:R-:W0:Y:S01]  /*0870*/  LDCU UR4, c[0x0][0x394] ;  /* 0x00007280ff0477ac */ /* 0x000e220008000800 */
[----:B------:R-:W-:Y:S01]  /*0880*/  BSSY.RECONVERGENT B2, `(.L_x_7) ;  /* 0x0000010000027945 */ /* 0x000fe20003800200 */
[C---:B------:R-:W-:Y:S01]  /*0890*/  ISETP.GE.AND P2, PT, R4.reuse, 0x1, PT ;  /* 0x000000010400780c */ /* 0x040fe20003f46270 */
[----:B0-----:R-:W-:-:S05]  /*08a0*/  IMAD R2, R4, UR4, RZ ;  /* 0x0000000404027c24 */ /* 0x001fca000f8e02ff */
[----:B------:R-:W-:-:S04]  /*08b0*/  I2FP.F32.S32 R2, R2 ;  /* 0x0000000200027245 */ /* 0x000fc80000201400 */
[----:B------:R-:W0:Y:S08]  /*08c0*/  MUFU.RCP R5, R2 ;  /* 0x0000000200057308 */ /* 0x000e300000001000 */
[----:B------:R-:W1:Y:S01]  /*08d0*/  FCHK P0, R9, R2 ;  /* 0x0000000209007302 */ /* 0x000e620000000000 */
[----:B0-----:R-:W-:-:S04]  /*08e0*/  FFMA R0, -R2, R5, 1 ;  /* 0x3f80000002007423 */ /* 0x001fc80000000105 */
[----:B------:R-:W-:-:S04]  /*08f0*/  FFMA R0, R5, R0, R5 ;  /* 0x0000000005007223 */ /* 0x000fc80000000005 */
[----:B------:R-:W-:-:S04]  /*0900*/  FFMA R5, R0, R9, RZ ;  /* 0x0000000900057223 */ /* 0x000fc800000000ff */
[----:B------:R-:W-:-:S04]  /*0910*/  FFMA R12, -R2, R5, R9 ;  /* 0x00000005020c7223 */ /* 0x000fc80000000109 */
[----:B------:R-:W-:Y:S01]  /*0920*/  FFMA R12, R0, R12, R5 ;  /* 0x0000000c000c7223 */ /* 0x000fe20000000005 */
[----:B-1----:R-:W-:Y:S06]  /*0930*/  @!P0 BRA `(.L_x_8) ;  /* 0x0000000000108947 */ /* 0x002fec0003800000 */
[----:B------:R-:W-:Y:S02]  /*0940*/  MOV R0, R9 ;  /* 0x0000000900007202 */ /* 0x000fe40000000f00 */
[----:B------:R-:W-:-:S07]  /*0950*/  MOV R18, 0x970 ;  /* 0x0000097000127802 */ /* 0x000fce0000000f00 */
[----:B------:R-:W-:Y:S05]  /*0960*/  CALL.REL.NOINC `($__internal_1_$__cuda_sm3x_div_rn_noftz_f32_slowpath) ;  /* 0x0000002400ec7944 */ /* 0x000fea0003c00000 */
[----:B------:R-:W-:-:S07]  /*0970*/  MOV R12, R15 ;  /* 0x0000000f000c7202 */ /* 0x000fce0000000f00 */
.L_x_8:
[----:B------:R-:W-:Y:S05]  /*0980*/  BSYNC.RECONVERGENT B2 ;  /* 0x0000000000027941 */ /* 0x000fea0003800200 */
.L_x_7:
[----:B------:R-:W0:Y:S08]  /*0990*/  LDC.64 R6, c[0x0][0x398] ;  /* 0x0000e600ff067b82 */ /* 0x000e300000000a00 */
[----:B------:R-:W1:Y:S01]  /*09a0*/  LDC.64 R4, c[0x0][0x3a0] ;  /* 0x0000e800ff047b82 */ /* 0x000e620000000a00 */
[----:B0-----:R-:W-:-:S05]  /*09b0*/  IMAD.WIDE.U32 R6, R8, 0x4, R6 ;  /* 0x0000000408067825 */ /* 0x001fca00078e0006 */
[----:B------:R0:W-:Y:S01]  /*09c0*/  STG.E desc[UR12][R6.64], R12 ;  /* 0x0000000c06007986 */ /* 0x0001e2000c10190c */
[----:B-1----:R-:W-:-:S05]  /*09d0*/  IMAD.WIDE.U32 R4, R8, 0x4, R4 ;  /* 0x0000000408047825 */ /* 0x002fca00078e0004 */
[----:B------:R0:W-:Y:S01]  /*09e0*/  STG.E desc[UR12][R4.64], RZ ;  /* 0x000000ff04007986 */ /* 0x0001e2000c10190c */
[----:B------:R-:W-:Y:S05]  /*09f0*/  @!P2 BRA `(.L_x_9) ;  /* 0x000000240000a947 */ /* 0x000fea0003800000 */
[----:B------:R-:W0:Y:S01]  /*0a00*/  LDCU UR5, c[0x0][0x394] ;  /* 0x00007280ff0577ac */ /* 0x000e220008000800 */
[----:B------:R-:W-:Y:S01]  /*0a10*/  HFMA2 R9, -RZ, RZ, 0, 0 ;  /* 0x00000000ff097431 */ /* 0x000fe200000001ff */
[----:B------:R-:W1:Y:S01]  /*0a20*/  LDCU UR4, c[0x0][0x38c] ;  /* 0x00007180ff0477ac */ /* 0x000e620008000800 */
[----:B0-----:R-:W-:-:S04]  /*0a30*/  MOV R7, UR5 ;  /* 0x0000000500077c02 */ /* 0x001fc80008000f00 */
[----:B------:R-:W-:Y:S01]  /*0a40*/  ISETP.GE.AND P0, PT, R7, 0x1, PT ;  /* 0x000000010700780c */ /* 0x000fe20003f06270 */
[----:B-1----:R-:W-:-:S12]  /*0a50*/  IMAD R3, R3, UR4, R8 ;  /* 0x0000000403037c24 */ /* 0x002fd8000f8e0208 */
[----:B------:R-:W-:Y:S05]  /*0a60*/  @!P0 BRA `(.L_x_10) ;  /* 0x0000000800b48947 */ /* 0x000fea0003800000 */
[C---:B------:R-:W-:Y:S01]  /*0a70*/  LOP3.LUT R11, R7.reuse, 0xf, RZ, 0xc0, !PT ;  /* 0x0000000f070b7812 */ /* 0x040fe200078ec0ff */
[----:B------:R-:W-:Y:S01]  /*0a80*/  UMOV UR4, URZ ;  /* 0x000000ff00047c82 */ /* 0x000fe20008000000 */
[----:B------:R-:W-:Y:S02]  /*0a90*/  LOP3.LUT R13, R7, 0x7, RZ, 0xc0, !PT ;  /* 0x00000007070d7812 */ /* 0x000fe400078ec0ff */
[----:B------:R-:W-:Y:S02]  /*0aa0*/  IADD3 R0, PT, PT, R11, -0x1, RZ ;  /* 0xffffffff0b007810 */ /* 0x000fe40007ffe0ff */
[----:B------:R-:W-:Y:S02]  /*0ab0*/  IADD3 R6, PT, PT, R13, -0x1, RZ ;  /* 0xffffffff0d067810 */ /* 0x000fe40007ffe0ff */
[----:B------:R-:W-:Y:S02]  /*0ac0*/  ISETP.GE.U32.AND P0, PT, R0, 0x7, PT ;  /* 0x000000070000780c */ /* 0x000fe40003f06070 */
[----:B------:R-:W-:-:S02]  /*0ad0*/  ISETP.GE.U32.AND P1, PT, R6, 0x3, PT ;  /* 0x000000030600780c */ /* 0x000fc40003f26070 */
[C---:B------:R-:W-:Y:S02]  /*0ae0*/  LOP3.LUT R0, R7.reuse, 0x7ffffff0, RZ, 0xc0, !PT ;  /* 0x7ffffff007007812 */ /* 0x040fe400078ec0ff */
[----:B------:R-:W-:Y:S02]  /*0af0*/  LOP3.LUT R10, R7, 0x3, RZ, 0xc0, !PT ;  /* 0x00000003070a7812 */ /* 0x000fe400078ec0ff */
[----:B------:R-:W-:-:S07]  /*0b00*/  MOV R9, RZ ;  /* 0x000000ff00097202 */ /* 0x000fce0000000f00 */
.L_x_16:
[----:B0-----:R-:W0:Y:S02]  /*0b10*/  LDC.64 R6, c[0x0][0x390] ;  /* 0x0000e400ff067b82 */ /* 0x001e240000000a00 */
[----:B0-----:R-:W-:Y:S01]  /*0b20*/  ISETP.GE.U32.AND P3, PT, R7, 0x10, PT ;  /* 0x000000100700780c */ /* 0x001fe20003f66070 */
[----:B------:R-:W-:Y:S01]  /*0b30*/  IMAD R14, R3, R6, UR4 ;  /* 0x00000004030e7e24 */ /* 0x000fe2000f8e0206 */
[----:B------:R-:W-:-:S06]  /*0b40*/  UIADD3 UR4, UPT, UPT, UR4, 0x1, URZ ;  /* 0x0000000104047890 */ /* 0x000fcc000fffe0ff */
[----:B------:R-:W-:Y:S02]  /*0b50*/  ISETP.NE.AND P2, PT, R6, UR4, PT ;  /* 0x0000000406007c0c */ /* 0x000fe4000bf45270 */
[----:B------:R-:W-:-:S03]  /*0b60*/  MOV R6, RZ ;  /* 0x000000ff00067202 */ /* 0x000fc60000000f00 */
[----:B-1234-:R-:W-:Y:S08]  /*0b70*/  @!P3 BRA `(.L_x_11) ;  /* 0x000000040020b947 */ /* 0x01eff00003800000 */
[----:B------:R-:W-:-:S05]  /*0b80*/  UMOV UR5, URZ ;  /* 0x000000ff00057c82 */ /* 0x000fca0008000000 */
.L_x_12:
[----:B------:R-:W0:Y:S01]  /*0b90*/  LDC.64 R16, c[0x0][0x380] ;  /* 0x0000e000ff107b82 */ /* 0x000e220000000a00 */
[----:B-1----:R-:W-:-:S04]  /*0ba0*/  IMAD R15, R14, R7, UR5 ;  /* 0x000000050e0f7e24 */ /* 0x002fc8000f8e0207 */
[----:B0-----:R-:W-:-:S05]  /*0bb0*/  IMAD.WIDE R16, R15, 0x4, R16 ;  /* 0x000000040f107825 */ /* 0x001fca00078e0210 */
[----:B------:R-:W2:Y:S02]  /*0bc0*/  LDG.E R15, desc[UR12][R16.64] ;  /* 0x0000000c100f7981 */ /* 0x000ea4000c1e1900 */
[----:B--2---:R-:W-:-:S04]  /*0bd0*/  FADD R6, R15, -R12 ;  /* 0x8000000c0f067221 */ /* 0x004fc80000000000 */
[----:B------:R-:W-:-:S05]  /*0be0*/  FFMA R9, R6, R6, R9 ;  /* 0x0000000606097223 */ /* 0x000fca0000000009 */
[----:B------:R0:W-:Y:S04]  /*0bf0*/  STG.E desc[UR12][R4.64], R9 ;  /* 0x0000000904007986 */ /* 0x0001e8000c10190c */
        /* <DEDUP_REMOVED lines=8> */
[----:B------:R-:W3:Y:S02]  /*0c80*/  LDG.E R21, desc[UR12][R16.64+0xc] ;  /* 0x00000c0c10157981 */ /* 0x000ee4000c1e1900 */
[----:B---3--:R-:W-:-:S04]  /*0c90*/  FADD R6, R21, -R12 ;  /* 0x8000000c15067221 */ /* 0x008fc80000000000 */
[----:B0-----:R-:W-:-:S05]  /*0ca0*/  FFMA R9, R6, R6, R19 ;  /* 0x0000000606097223 */ /* 0x001fca0000000013 */
[----:B------:R0:W-:Y:S04]  /*0cb0*/  STG.E desc[UR12][R4.64], R9 ;  /* 0x0000000904007986 */ /* 0x0001e8000c10190c */
[----:B------:R-:W3:Y:S02]  /*0cc0*/  LDG.E R21, desc[UR12][R16.64+0x10] ;  /* 0x0000100c10157981 */ /* 0x000ee4000c1e1900 */
[----:B---3--:R-:W-:-:S04]  /*0cd0*/  FADD R6, R21, -R12 ;  /* 0x8000000c15067221 */ /* 0x008fc80000000000 */
[----:B-1----:R-:W-:-:S05]  /*0ce0*/  FFMA R15, R6, R6, R9 ;  /* 0x00000006060f7223 */ /* 0x002fca0000000009 */
[----:B------:R1:W-:Y:S04]  /*0cf0*/  STG.E desc[UR12][R4.64], R15 ;  /* 0x0000000f04007986 */ /* 0x0003e8000c10190c */
[----:B------:R-:W3:Y:S02]  /*0d00*/  LDG.E R21, desc[UR12][R16.64+0x14] ;  /* 0x0000140c10157981 */ /* 0x000ee4000c1e1900 */
[----:B---3--:R-:W-:-:S04]  /*0d10*/  FADD R6, R21, -R12 ;  /* 0x8000000c15067221 */ /* 0x008fc80000000000 */
[----:B--2---:R-:W-:-:S05]  /*0d20*/  FFMA R19, R6, R6, R15 ;  /* 0x0000000606137223 */ /* 0x004fca000000000f */
        /* <DEDUP_REMOVED lines=37> */
[----:B------:R-:W2:Y:S01]  /*0f80*/  LDG.E R21, desc[UR12][R16.64+0x3c] ;  /* 0x00003c0c10157981 */ /* 0x000ea2000c1e1900 */
[----:B------:R-:W-:-:S06]  /*0f90*/  UIADD3 UR5, UPT, UPT, UR5, 0x10, URZ ;  /* 0x0000001005057890 */ /* 0x000fcc000fffe0ff */
[----:B------:R-:W-:Y:S01]  /*0fa0*/  ISETP.NE.AND P3, PT, R0, UR5, PT ;  /* 0x0000000500007c0c */ /* 0x000fe2000bf65270 */
[----:B--2---:R-:W-:-:S04]  /*0fb0*/  FADD R6, R21, -R12 ;  /* 0x8000000c15067221 */ /* 0x004fc80000000000 */
[----:B0-----:R-:W-:-:S05]  /*0fc0*/  FFMA R9, R6, R6, R19 ;  /* 0x0000000606097223 */ /* 0x001fca0000000013 */
[----:B------:R1:W-:Y:S03]  /*0fd0*/  STG.E desc[UR12][R4.64], R9 ;  /* 0x0000000904007986 */ /* 0x0003e6000c10190c */
[----:B------:R-:W-:Y:S05]  /*0fe0*/  @P3 BRA `(.L_x_12) ;  /* 0xfffffff800e83947 */ /* 0x000fea000383ffff */
[----:B------:R-:W-:-:S07]  /*0ff0*/  MOV R6, R0 ;  /* 0x0000000000067202 */ /* 0x000fce0000000f00 */
.L_x_11:
[----:B------:R-:W-:-:S13]  /*1000*/  ISETP.NE.AND P3, PT, R11, RZ, PT ;  /* 0x000000ff0b00720c */ /* 0x000fda0003f65270 */
[----:B------:R-:W-:Y:S05]  /*1010*/  @!P3 BRA `(.L_x_13) ;  /* 0x000000040044b947 */ /* 0x000fea0003800000 */
[----:B------:R-:W-:Y:S01]  /*1020*/  ISETP.NE.AND P3, PT, R13, RZ, PT ;  /* 0x000000ff0d00720c */ /* 0x000fe20003f65270 */
[----:B------:R-:W-:-:S12]  /*1030*/  @!P0 BRA `(.L_x_14) ;  /* 0x0000000000908947 */ /* 0x000fd80003800000 */
[----:B------:R-:W0:Y:S01]  /*1040*/  LDC.64 R16, c[0x0][0x380] ;  /* 0x0000e000ff107b82 */ /* 0x000e220000000a00 */
[----:B-1----:R-:W-:-:S04]  /*1050*/  IMAD R15, R14, R7, R6 ;  /* 0x000000070e0f7224 */ /* 0x002fc800078e0206 */
        /* <DEDUP_REMOVED lines=21> */
[----:B------:R-:W4:Y:S02]  /*11b0*/  LDG.E R21, desc[UR12][R16.64+0x14] ;  /* 0x0000140c10157981 */ /* 0x000f24000c1e1900 */
[----:B----4-:R-:W-:-:S04]  /*11c0*/  FADD R18, R21, -R12 ;  /* 0x8000000c15127221 */ /* 0x010fc80000000000 */
[----:B--2---:R-:W-:-:S05]  /*11d0*/  FFMA R19, R18, R18, R15 ;  /* 0x0000001212137223 */ /* 0x004fca000000000f */
[----:B------:R3:W-:Y:S04]  /*11e0*/  STG.E desc[UR12][R4.64], R19 ;  /* 0x0000001304007986 */ /* 0x0007e8000c10190c */
[----:B------:R-:W2:Y:S02]  /*11f0*/  LDG.E R21, desc[UR12][R16.64+0x18] ;  /* 0x0000180c10157981 */ /* 0x000ea4000c1e1900 */
[----:B--2---:R-:W-:-:S04]  /*1200*/  FADD R18, R21, -R12 ;  /* 0x8000000c15127221 */ /* 0x004fc80000000000 */
[----:B------:R-:W-:-:S05]  /*1210*/  FFMA R21, R18, R18, R19 ;  /* 0x0000001212157223 */ /* 0x000fca0000000013 */
[----:B------:R3:W-:Y:S04]  /*1220*/  STG.E desc[UR12][R4.64], R21 ;  /* 0x0000001504007986 */ /* 0x0007e8000c10190c */
[----:B0-----:R-:W2:Y:S01]  /*1230*/  LDG.E R9, desc[UR12][R16.64+0x1c] ;  /* 0x00001c0c10097981 */ /* 0x001ea2000c1e1900 */
[----:B------:R-:W-:Y:S01]  /*1240*/  IADD3 R6, PT, PT, R6, 0x8, RZ ;  /* 0x0000000806067810 */ /* 0x000fe20007ffe0ff */
[----:B--2---:R-:W-:-:S04]  /*1250*/  FADD R18, R9, -R12 ;  /* 0x8000000c09127221 */ /* 0x004fc80000000000 */
[----:B------:R-:W-:-:S05]  /*1260*/  FFMA R9, R18, R18, R21 ;  /* 0x0000001212097223 */ /* 0x000fca0000000015 */
[----:B------:R3:W-:Y:S02]  /*1270*/  STG.E desc[UR12][R4.64], R9 ;  /* 0x0000000904007986 */ /* 0x0007e4000c10190c */
.L_x_14:
[----:B------:R-:W-:Y:S05]  /*1280*/  @!P3 BRA `(.L_x_13) ;  /* 0x0000000000a8b947 */ /* 0x000fea0003800000 */
[----:B------:R-:W-:Y:S01]  /*1290*/  ISETP.NE.AND P3, PT, R10, RZ, PT ;  /* 0x000000ff0a00720c */ /* 0x000fe20003f65270 */
[----:B------:R-:W-:-:S12]  /*12a0*/  @!P1 BRA `(.L_x_15) ;  /* 0x0000000000509947 */ /* 0x000fd80003800000 */
[----:B------:R-:W0:Y:S01]  /*12b0*/  LDC.64 R16, c[0x0][0x380] ;  /* 0x0000e000ff107b82 */ /* 0x000e220000000a00 */
[----:B-1-3--:R-:W-:-:S04]  /*12c0*/  IMAD R15, R14, R7, R6 ;  /* 0x000000070e0f7224 */ /* 0x00afc800078e0206 */
        /* <DEDUP_REMOVED lines=11> */
[----:B------:R-:W-:-:S05]  /*1380*/  FFMA R19, R18, R18, R15 ;  /* 0x0000001212137223 */ /* 0x000fca000000000f */
[----:B------:R2:W-:Y:S04]  /*1390*/  STG.E desc[UR12][R4.64], R19 ;  /* 0x0000001304007986 */ /* 0x0005e8000c10190c */
[----:B------:R-:W3:Y:S01]  /*13a0*/  LDG.E R21, desc[UR12][R16.64+0xc] ;  /* 0x00000c0c10157981 */ /* 0x000ee2000c1e1900 */
[----:B------:R-:W-:Y:S01]  /*13b0*/  IADD3 R6, PT, PT, R6, 0x4, RZ ;  /* 0x0000000406067810 */ /* 0x000fe20007ffe0ff */
[----:B---3--:R-:W-:-:S04]  /*13c0*/  FADD R18, R21, -R12 ;  /* 0x8000000c15127221 */ /* 0x008fc80000000000 */
[----:B0-----:R-:W-:-:S05]  /*13d0*/  FFMA R9, R18, R18, R19 ;  /* 0x0000001212097223 */ /* 0x001fca0000000013 */
[----:B------:R2:W-:Y:S02]  /*13e0*/  STG.E desc[UR12][R4.64], R9 ;  /* 0x0000000904007986 */ /* 0x0005e4000c10190c */
.L_x_15:
[----:B------:R-:W-:Y:S05]  /*13f0*/  @!P3 BRA `(.L_x_13) ;  /* 0x00000000004cb947 */ /* 0x000fea0003800000 */
[----:B------:R-:W0:Y:S01]  /*1400*/  LDC.64 R16, c[0x0][0x380] ;  /* 0x0000e000ff107b82 */ /* 0x000e220000000a00 */
[----:B-123--:R-:W-:-:S04]  /*1410*/  IMAD R15, R14, R7, R6 ;  /* 0x000000070e0f7224 */ /* 0x00efc800078e0206 */
[----:B0-----:R-:W-:-:S05]  /*1420*/  IMAD.WIDE R16, R15, 0x4, R16 ;  /* 0x000000040f107825 */ /* 0x001fca00078e0210 */
[----:B------:R-:W2:Y:S01]  /*1430*/  LDG.E R15, desc[UR12][R16.64] ;  /* 0x0000000c100f7981 */ /* 0x000ea2000c1e1900 */
[----:B------:R-:W-:Y:S01]  /*1440*/  ISETP.NE.AND P3, PT, R10, 0x1, PT ;  /* 0x000000010a00780c */ /* 0x000fe20003f65270 */
[----:B--2---:R-:W-:-:S04]  /*1450*/  FADD R6, R15, -R12 ;  /* 0x8000000c0f067221 */ /* 0x004fc80000000000 */
[----:B------:R-:W-:-:S05]  /*1460*/  FFMA R9, R6, R6, R9 ;  /* 0x0000000606097223 */ /* 0x000fca0000000009 */
[----:B------:R0:W-:Y:S03]  /*1470*/  STG.E desc[UR12][R4.64], R9 ;  /* 0x0000000904007986 */ /* 0x0001e6000c10190c */
[----:B------:R-:W-:Y:S05]  /*1480*/  @!P3 BRA `(.L_x_13) ;  /* 0x000000000028b947 */ /* 0x000fea0003800000 */
[----:B------:R-:W2:Y:S01]  /*1490*/  LDG.E R15, desc[UR12][R16.64+0x4] ;  /* 0x0000040c100f7981 */ /* 0x000ea2000c1e1900 */
[----:B------:R-:W-:Y:S01]  /*14a0*/  ISETP.NE.AND P3, PT, R10, 0x2, PT ;  /* 0x000000020a00780c */ /* 0x000fe20003f65270 */
[----:B--2---:R-:W-:-:S04]  /*14b0*/  FADD R6, R15, -R12 ;  /* 0x8000000c0f067221 */ /* 0x004fc80000000000 */
[----:B0-----:R-:W-:-:S05]  /*14c0*/  FFMA R9, R6, R6, R9 ;  /* 0x0000000606097223 */ /* 0x001fca0000000009 */
[----:B------:R4:W-:Y:S03]  /*14d0*/  STG.E desc[UR12][R4.64], R9 ;  /* 0x0000000904007986 */ /* 0x0009e6000c10190c */
[----:B------:R-:W-:Y:S05]  /*14e0*/  @!P3 BRA `(.L_x_13) ;  /* 0x000000000010b947 */ /* 0x000fea0003800000 */
[----:B------:R-:W2:Y:S02]  /*14f0*/  LDG.E R17, desc[UR12][R16.64+0x8] ;  /* 0x0000080c10117981 */ /* 0x000ea4000c1e1900 */
[----:B--2---:R-:W-:-:S04]  /*1500*/  FADD R6, R17, -R12 ;  /* 0x8000000c11067221 */ /* 0x004fc80000000000 */
[----:B----4-:R-:W-:-:S05]  /*1510*/  FFMA R9, R6, R6, R9 ;  /* 0x0000000606097223 */ /* 0x010fca0000000009 */
[----:B------:R0:W-:Y:S02]  /*1520*/  STG.E desc[UR12][R4.64], R9 ;  /* 0x0000000904007986 */ /* 0x0001e4000c10190c */
.L_x_13:
[----:B------:R-:W-:Y:S05]  /*1530*/  @P2 BRA `(.L_x_16) ;  /* 0xfffffff400742947 */ /* 0x000fea000383ffff */
.L_x_10:
[----:B------:R-:W5:Y:S01]  /*1540*/  MUFU.RCP R11, R2 ;  /* 0x00000002000b7308 */ /* 0x000f620000001000 */
[----:B------:R-:W-:Y:S01]  /*1550*/  BSSY.RECONVERGENT B2, `(.L_x_17) ;  /* 0x000000d000027945 */ /* 0x000fe20003800200 */
[----:B------:R-:W-:-:S06]  /*1560*/  ISETP.GE.AND P2, PT, R7, 0x1, PT ;  /* 0x000000010700780c */ /* 0x000fcc0003f46270 */
[----:B------:R-:W1:Y:S01]  /*1570*/  FCHK P0, R9, R2 ;  /* 0x0000000209007302 */ /* 0x000e620000000000 */
[----:B-----5:R-:W-:-:S04]  /*1580*/  FFMA R0, -R2, R11, 1 ;  /* 0x3f80000002007423 */ /* 0x020fc8000000010b */
[----:B------:R-:W-:-:S04]  /*1590*/  FFMA R0, R11, R0, R11 ;  /* 0x000000000b007223 */ /* 0x000fc8000000000b */
[----:B------:R-:W-:-:S04]  /*15a0*/  FFMA R11, R0, R9, RZ ;  /* 0x00000009000b7223 */ /* 0x000fc800000000ff */
[----:B------:R-:W-:-:S04]  /*15b0*/  FFMA R6, -R2, R11, R9 ;  /* 0x0000000b02067223 */ /* 0x000fc80000000109 */
[----:B------:R-:W-:Y:S01]  /*15c0*/  FFMA R0, R0, R6, R11 ;  /* 0x0000000600007223 */ /* 0x000fe2000000000b */
[----:B-1----:R-:W-:Y:S06]  /*15d0*/  @!P0 BRA `(.L_x_18) ;  /* 0x0000000000108947 */ /* 0x002fec0003800000 */
[----:B------:R-:W-:Y:S02]  /*15e0*/  MOV R0, R9 ;  /* 0x0000000900007202 */ /* 0x000fe40000000f00 */
[----:B------:R-:W-:-:S07]  /*15f0*/  MOV R18, 0x1610 ;  /* 0x0000161000127802 */ /* 0x000fce0000000f00 */
[----:B0-234-:R-:W-:Y:S05]  /*1600*/  CALL.REL.NOINC `($__internal_1_$__cuda_sm3x_div_rn_noftz_f32_slowpath) ;  /* 0x0000001800c47944 */ /* 0x01dfea0003c00000 */
[----:B------:R-:W-:-:S07]  /*1610*/  MOV R0, R15 ;  /* 0x0000000f00007202 */ /* 0x000fce0000000f00 */
.L_x_18:
[----:B------:R-:W-:Y:S05]  /*1620*/  BSYNC.RECONVERGENT B2 ;  /* 0x0000000000027941 */ /* 0x000fea0003800200 */
.L_x_17:
[----:B------:R-:W-:Y:S01]  /*1630*/  IADD3 R2, PT, PT, R0, -0xd000000, RZ ;  /* 0xf300000000027810 */ /* 0x000fe20007ffe0ff */
[----:B0-234-:R0:W1:Y:S01]  /*1640*/  MUFU.RSQ R9, R0 ;  /* 0x0000000000097308 */ /* 0x01d0620000001400 */
[----:B------:R-:W-:Y:S02]  /*1650*/  BSSY.RECONVERGENT B0, `(.L_x_19) ;  /* 0x000000b000007945 */ /* 0x000fe40003800200 */
[----:B------:R-:W-:-:S13]  /*1660*/  ISETP.GT.U32.AND P0, PT, R2, 0x727fffff, PT ;  /* 0x727fffff0200780c */ /* 0x000fda0003f04070 */
[----:B0-----:R-:W-:Y:S05]  /*1670*/  @!P0 BRA `(.L_x_20) ;  /* 0x0000000000108947 */ /* 0x001fea0003800000 */
[----:B------:R-:W-:-:S07]  /*1680*/  MOV R11, 0x16a0 ;  /* 0x000016a0000b7802 */ /* 0x000fce0000000f00 */
[----:B-1----:R-:W-:Y:S05]  /*1690*/  CALL.REL.NOINC `($__internal_0_$__cuda_sm20_sqrt_rn_f32_slowpath) ;  /* 0x0000001800487944 */ /* 0x002fea0003c00000 */
[----:B------:R-:W-:Y:S01]  /*16a0*/  MOV R7, R2 ;  /* 0x0000000200077202 */ /* 0x000fe20000000f00 */
[----:B------:R-:W-:Y:S06]  /*16b0*/  BRA `(.L_x_21) ;  /* 0x0000000000107947 */ /* 0x000fec0003800000 */
.L_x_20:
[C---:B-1----:R-:W-:Y:S01]  /*16c0*/  FMUL.FTZ R7, R9.reuse, R0 ;  /* 0x0000000009077220 */ /* 0x042fe20000410000 */
[----:B------:R-:W-:-:S03]  /*16d0*/  FMUL.FTZ R2, R9, 0.5 ;  /* 0x3f00000009027820 */ /* 0x000fc60000410000 */
[----:B------:R-:W-:-:S04]  /*16e0*/  FFMA R0, -R7, R7, R0 ;  /* 0x0000000707007223 */ /* 0x000fc80000000100 */
[----:B------:R-:W-:-:S07]  /*16f0*/  FFMA R7, R0, R2, R7 ;  /* 0x0000000200077223 */ /* 0x000fce0000000007 */
.L_x_21:
[----:B------:R-:W-:Y:S05]  /*1700*/  BSYNC.RECONVERGENT B0 ;  /* 0x0000000000007941 */ /* 0x000fea0003800200 */
.L_x_19:
[----:B------:R0:W-:Y:S01]  /*1710*/  STG.E desc[UR12][R4.64], R7 ;  /* 0x0000000704007986 */ /* 0x0001e2000c10190c */
[----:B------:R-:W-:Y:S05]  /*1720*/  @!P2 EXIT ;  /* 0x000000000000a94d */ /* 0x000fea0003800000 */
[----:B------:R-:W1:Y:S01]  /*1730*/  LDC.64 R10, c[0x0][0x3a8] ;  /* 0x0000ea00ff0a7b82 */ /* 0x000e620000000a00 */
[----:B------:R-:W2:Y:S01]  /*1740*/  LDCU.64 UR8, c[0x0][0x380] ;  /* 0x00007000ff0877ac */ /* 0x000ea20008000a00 */
[----:B------:R-:W3:Y:S06]  /*1750*/  LDCU UR4, c[0x0][0x394] ;  /* 0x00007280ff0477ac */ /* 0x000eec0008000800 */
[----:B0-----:R-:W0:Y:S01]  /*1760*/  LDC.64 R6, c[0x0][0x3b0] ;  /* 0x0000ec00ff067b82 */ /* 0x001e220000000a00 */
[----:B--2---:R-:W-:Y:S02]  /*1770*/  UIADD3 UR8, UP0, UPT, UR8, 0x10, URZ ;  /* 0x0000001008087890 */ /* 0x004fe4000ff1e0ff */
[----:B---3--:R-:W-:Y:S01]  /*1780*/  ULOP3.LUT UR14, UR4, 0x7, URZ, 0xc0, !UPT ;  /* 0x00000007040e7892 */ /* 0x008fe2000f8ec0ff */
[----:B-1----:R-:W-:Y:S01]  /*1790*/  IMAD.WIDE.U32 R10, R8, 0x4, R10 ;  /* 0x00000004080a7825 */ /* 0x002fe200078e000a */
[----:B------:R-:W-:-:S02]  /*17a0*/  ULOP3.LUT UR6, UR4, 0x7ffffff8, URZ, 0xc0, !UPT ;  /* 0x7ffffff804067892 */ /* 0x000fc4000f8ec0ff */
[----:B------:R-:W-:Y:S02]  /*17b0*/  ULOP3.LUT UR11, UR4, 0x3, URZ, 0xc0, !UPT ;  /* 0x00000003040b7892 */ /* 0x000fe4000f8ec0ff */
[----:B------:R-:W-:Y:S02]  /*17c0*/  UIADD3.X UR9, UPT, UPT, URZ, UR9, URZ, UP0, !UPT ;  /* 0x00000009ff097290 */ /* 0x000fe400087fe4ff */
[----:B------:R-:W-:Y:S01]  /*17d0*/  UIADD3 UR15, UPT, UPT, UR14, -0x1, URZ ;  /* 0xffffffff0e0f7890 */ /* 0x000fe2000fffe0ff */
[----:B0-----:R-:W-:Y:S01]  /*17e0*/  IMAD.WIDE.U32 R8, R8, 0x4, R6 ;  /* 0x0000000408087825 */ /* 0x001fe200078e0006 */
[----:B------:R-:W-:Y:S01]  /*17f0*/  UIADD3 UR10, UPT, UPT, -UR6, URZ, URZ ;  /* 0x000000ff060a7290 */ /* 0x000fe2000fffe1ff */
[----:B------:R-:W-:-:S11]  /*1800*/  UMOV UR4, URZ ;  /* 0x000000ff00047c82 */ /* 0x000fd60008000000 */
.L_x_57:
[----:B0123--:R-:W0:Y:S01]  /*1810*/  LDC.64 R6, c[0x0][0x390] ;  /* 0x0000e400ff067b82 */ /* 0x00fe220000000a00 */
[----:B------:R-:W-:Y:S01]  /*1820*/  UMOV UR5, URZ ;  /* 0x000000ff00057c82 */ /* 0x000fe20008000000 */
[----:B0-----:R-:W-:Y:S01]  /*1830*/  ISETP.GE.U32.AND P0, PT, R7, 0x8, PT ;  /* 0x000000080700780c */ /* 0x001fe20003f06070 */
[----:B------:R-:W-:-:S04]  /*1840*/  IMAD R0, R3, R6, UR4 ;  /* 0x0000000403007e24 */ /* 0x000fc8000f8e0206 */
[----:B------:R-:W-:-:S08]  /*1850*/  IMAD R13, R0, R7, RZ ;  /* 0x00000007000d7224 */ /* 0x000fd000078e02ff */
[----:B------:R-:W-:Y:S05]  /*1860*/  @!P0 BRA `(.L_x_22) ;  /* 0x0000000800a88947 */ /* 0x000fea0003800000 */
[----:B------:R-:W-:Y:S01]  /*1870*/  MOV R14, R13 ;  /* 0x0000000d000e7202 */ /* 0x000fe20000000f00 */
[----:B------:R-:W-:-:S06]  /*1880*/  UMOV UR5, UR10 ;  /* 0x0000000a00057c82 */ /* 0x000fcc0008000000 */
.L_x_39:
[----:B0-----:R-:W-:Y:S01]  /*1890*/  MOV R6, UR8 ;  /* 0x0000000800067c02 */ /* 0x001fe20008000f00 */
[----:B------:R-:W2:Y:S01]  /*18a0*/  LDG.E R2, desc[UR12][R4.64] ;  /* 0x0000000c04027981 */ /* 0x000ea2000c1e1900 */
[----:B------:R-:W-:-:S03]  /*18b0*/  MOV R7, UR9 ;  /* 0x0000000900077c02 */ /* 0x000fc60008000f00 */
[----:B------:R-:W3:Y:S01]  /*18c0*/  LDG.E R0, desc[UR12][R10.64] ;  /* 0x0000000c0a007981 */ /* 0x000ee2000c1e1900 */
[----:B------:R-:W-:-:S05]  /*18d0*/  IMAD.WIDE R6, R14, 0x4, R6 ;  /* 0x000000040e067825 */ /* 0x000fca00078e0206 */
[----:B------:R-:W4:Y:S01]  /*18e0*/  LDG.E R15, desc[UR12][R6.64+-0x10] ;  /* 0xfffff00c060f7981 */ /* 0x000f22000c1e1900 */
[----:B------:R-:W-:Y:S01]  /*18f0*/  BSSY.RECONVERGENT B2, `(.L_x_23) ;  /* 0x000000d000027945 */ /* 0x000fe20003800200 */
[----:B--2---:R-:W0:Y:S01]  /*1900*/  MUFU.RCP R17, R2 ;  /* 0x0000000200117308 */ /* 0x004e220000001000 */
[----:B----4-:R-:W-:-:S04]  /*1910*/  FADD R15, R15, -R12 ;  /* 0x8000000c0f0f7221 */ /* 0x010fc80000000000 */
[----:B---3--:R-:W-:Y:S01]  /*1920*/  FMUL R0, R0, R15 ;  /* 0x0000000f00007220 */ /* 0x008fe20000400000 */
[----:B0-----:R-:W-:-:S03]  /*1930*/  FFMA R16, -R2, R17, 1 ;  /* 0x3f80000002107423 */ /* 0x001fc60000000111 */
[----:B------:R-:W0:Y:S01]  /*1940*/  FCHK P0, R0, R2 ;  /* 0x0000000200007302 */ /* 0x000e220000000000 */
[----:B------:R-:W-:-:S04]  /*1950*/  FFMA R17, R17, R16, R17 ;  /* 0x0000001011117223 */ /* 0x000fc80000000011 */
[----:B------:R-:W-:-:S04]  /*1960*/  FFMA R16, R0, R17, RZ ;  /* 0x0000001100107223 */ /* 0x000fc800000000ff */
[----:B------:R-:W-:-:S04]  /*1970*/  FFMA R15, -R2, R16, R0 ;  /* 0x00000010020f7223 */ /* 0x000fc80000000100 */
[----:B------:R-:W-:Y:S01]  /*1980*/  FFMA R15, R17, R15, R16 ;  /* 0x0000000f110f7223 */ /* 0x000fe20000000010 */
[----:B0-----:R-:W-:Y:S06]  /*1990*/  @!P0 BRA `(.L_x_24) ;  /* 0x0000000000088947 */ /* 0x001fec0003800000 */
[----:B------:R-:W-:-:S07]  /*19a0*/  MOV R18, 0x19c0 ;  /* 0x000019c000127802 */ /* 0x000fce0000000f00 */
[----:B------:R-:W-:Y:S05]  /*19b0*/  CALL.REL.NOINC `($__internal_1_$__cuda_sm3x_div_rn_noftz_f32_slowpath) ;  /* 0x0000001400d87944 */ /* 0x000fea0003c00000 */
.L_x_24:
[----:B------:R-:W-:Y:S05]  /*19c0*/  BSYNC.RECONVERGENT B2 ;  /* 0x0000000000027941 */ /* 0x000fea0003800200 */
.L_x_23:
[----:B------:R-:W2:Y:S04]  /*19d0*/  LDG.E R0, desc[UR12][R8.64] ;  /* 0x0000000c08007981 */ /* 0x000ea8000c1e1900 */
[----:B------:R-:W3:Y:S01]  /*19e0*/  LDG.E R17, desc[UR12][R6.64+-0xc] ;  /* 0xfffff40c06117981 */ /* 0x000ee2000c1e1900 */
[----:B--2---:R-:W-:-:S05]  /*19f0*/  FADD R15, R0, R15 ;  /* 0x0000000f000f7221 */ /* 0x004fca0000000000 */
[----:B------:R0:W-:Y:S04]  /*1a00*/  STG.E desc[UR12][R6.64+-0x10], R15 ;  /* 0xfffff00f06007986 */ /* 0x0001e8000c10190c */
[----:B------:R-:W2:Y:S04]  /*1a10*/  LDG.E R2, desc[UR12][R4.64] ;  /* 0x0000000c04027981 */ /* 0x000ea8000c1e1900 */
[----:B------:R-:W4:Y:S01]  /*1a20*/  LDG.E R0, desc[UR12][R10.64] ;  /* 0x0000000c0a007981 */ /* 0x000f22000c1e1900 */
[----:B---3--:R-:W-:Y:S01]  /*1a30*/  FADD R17, R17, -R12 ;  /* 0x8000000c11117221 */ /* 0x008fe20000000000 */
[----:B------:R-:W-:Y:S01]  /*1a40*/  BSSY.RECONVERGENT B2, `(.L_x_25) ;  /* 0x000000c000027945 */ /* 0x000fe20003800200 */
[----:B--2---:R-:W1:Y:S02]  /*1a50*/  MUFU.RCP R19, R2 ;  /* 0x0000000200137308 */ /* 0x004e640000001000 */
[----:B----4-:R-:W-:-:S06]  /*1a60*/  FMUL R0, R0, R17 ;  /* 0x0000001100007220 */ /* 0x010fcc0000400000 */
[----:B------:R-:W2:Y:S01]  /*1a70*/  FCHK P0, R0, R2 ;  /* 0x0000000200007302 */ /* 0x000ea20000000000 */
[----:B-1----:R-:W-:-:S04]  /*1a80*/  FFMA R16, -R2, R19, 1 ;  /* 0x3f80000002107423 */ /* 0x002fc80000000113 */
[----:B------:R-:W-:-:S04]  /*1a90*/  FFMA R19, R19, R16, R19 ;  /* 0x0000001013137223 */ /* 0x000fc80000000013 */
[----:B------:R-:W-:-:S04]  /*1aa0*/  FFMA R16, R0, R19, RZ ;  /* 0x0000001300107223 */ /* 0x000fc800000000ff */
[----:B0-----:R-:W-:-:S04]  /*1ab0*/  FFMA R15, -R2, R16, R0 ;  /* 0x00000010020f7223 */ /* 0x001fc80000000100 */
[----:B------:R-:W-:Y:S01]  /*1ac0*/  FFMA R15, R19, R15, R16 ;  /* 0x0000000f130f7223 */ /* 0x000fe20000000010 */
[----:B--2---:R-:W-:Y:S06]  /*1ad0*/  @!P0 BRA `(.L_x_26) ;  /* 0x0000000000088947 */ /* 0x004fec0003800000 */
[----:B------:R-:W-:-:S07]  /*1ae0*/  MOV R18, 0x1b00 ;  /* 0x00001b0000127802 */ /* 0x000fce0000000f00 */
[----:B------:R-:W-:Y:S05]  /*1af0*/  CALL.REL.NOINC `($__internal_1_$__cuda_sm3x_div_rn_noftz_f32_slowpath) ;  /* 0x0000001400887944 */ /* 0x000fea0003c00000 */
.L_x_26:
[----:B------:R-:W-:Y:S05]  /*1b00*/  BSYNC.RECONVERGENT B2 ;  /* 0x0000000000027941 */ /* 0x000fea0003800200 */
.L_x_25:
        /* <DEDUP_REMOVED lines=19> */
.L_x_28:
[----:B------:R-:W-:Y:S05]  /*1c40*/  BSYNC.RECONVERGENT B2 ;  /* 0x0000000000027941 */ /* 0x000fea0003800200 */
.L_x_27:
        /* <DEDUP_REMOVED lines=19> */
.L_x_30:
[----:B------:R-:W-:Y:S05]  /*1d80*/  BSYNC.RECONVERGENT B2 ;  /* 0x0000000000027941 */ /* 0x000fea0003800200 */
.L_x_29:
        /* <DEDUP_REMOVED lines=19> */
.L_x_32:
[----:B------:R-:W-:Y:S05]  /*1ec0*/  BSYNC.RECONVERGENT B2 ;  /* 0x0000000000027941 */ /* 0x000fea0003800200 */
.L_x_31:
        /* <DEDUP_REMOVED lines=19> */
.L_x_34:
[----:B------:R-:W-:Y:S05]  /*2000*/  BSYNC.RECONVERGENT B2 ;  /* 0x0000000000027941 */ /* 0x000fea0003800200 */
.L_x_33:
        /* <DEDUP_REMOVED lines=19> */
.L_x_36:
[----:B------:R-:W-:Y:S05]  /*2140*/  BSYNC.RECONVERGENT B2 ;  /* 0x0000000000027941 */ /* 0x000fea0003800200 */
.L_x_35:
        /* <DEDUP_REMOVED lines=19> */
.L_x_38:
[----:B------:R-:W-:Y:S05]  /*2280*/  BSYNC.RECONVERGENT B2 ;  /* 0x0000000000027941 */ /* 0x000fea0003800200 */
.L_x_37:
[----:B------:R-:W2:Y:S01]  /*2290*/  LDG.E R0, desc[UR12][R8.64] ;  /* 0x0000000c08007981 */ /* 0x000ea2000c1e1900 */
[----:B------:R-:W-:Y:S01]  /*22a0*/  UIADD3 UR5, UPT, UPT, UR5, 0x8, URZ ;  /* 0x0000000805057890 */ /* 0x000fe2000fffe0ff */
[----:B------:R-:W-:-:S03]  /*22b0*/  IADD3 R14, PT, PT, R14, 0x8, RZ ;  /* 0x000000080e0e7810 */ /* 0x000fc60007ffe0ff */
[----:B------:R-:W-:Y:S01]  /*22c0*/  UISETP.NE.AND UP0, UPT, UR5, URZ, UPT ;  /* 0x000000ff0500728c */ /* 0x000fe2000bf05270 */
[----:B--2---:R-:W-:-:S05]  /*22d0*/  FADD R15, R0, R15 ;  /* 0x0000000f000f7221 */ /* 0x004fca0000000000 */
[----:B------:R0:W-:Y:S03]  /*22e0*/  STG.E desc[UR12][R6.64+0xc], R15 ;  /* 0x00000c0f06007986 */ /* 0x0001e6000c10190c */
[----:B------:R-:W-:Y:S05]  /*22f0*/  BRA.U UP0, `(.L_x_39) ;  /* 0xfffffff500647547 */ /* 0x000fea000b83ffff */
[----:B------:R-:W-:-:S05]  /*2300*/  UMOV UR5, UR6 ;  /* 0x0000000600057c82 */ /* 0x000fca0008000000 */
.L_x_22:
[----:B------:R-:W-:-:S09]  /*2310*/  UISETP.NE.AND UP0, UPT, UR14, URZ, UPT ;  /* 0x000000ff0e00728c */ /* 0x000fd2000bf05270 */
[----:B------:R-:W-:Y:S05]  /*2320*/  BRA.U !UP0, `(.L_x_40) ;  /* 0x00000009089c7547 */ /* 0x000fea000b800000 */
[----:B------:R-:W-:-:S09]  /*2330*/  UISETP.GE.U32.AND UP0, UPT, UR15, 0x3, UPT ;  /* 0x000000030f00788c */ /* 0x000fd2000bf06070 */
[----:B------:R-:W-:Y:S05]  /*2340*/  BRA.U !UP0, `(.L_x_41) ;  /* 0x0000000508607547 */ /* 0x000fea000b800000 */
[----:B0-----:R-:W0:Y:S01]  /*2350*/  LDC.64 R6, c[0x0][0x380] ;  /* 0x0000e000ff067b82 */ /* 0x001e220000000a00 */
[----:B------:R-:W-:Y:S01]  /*2360*/  IADD3 R15, PT, PT, R13, UR5, RZ ;  /* 0x000000050d0f7c10 */ /* 0x000fe2000fffe0ff */
[----:B------:R-:W2:Y:S04]  /*2370*/  LDG.E R2, desc[UR12][R4.64] ;  /* 0x0000000c04027981 */ /* 0x000ea8000c1e1900 */
[----:B------:R-:W3:Y:S01]  /*2380*/  LDG.E R0, desc[UR12][R10.64] ;  /* 0x0000000c0a007981 */ /* 0x000ee2000c1e1900 */
[----:B0-----:R-:W-:-:S05]  /*2390*/  IMAD.WIDE R6, R15, 0x4, R6 ;  /* 0x000000040f067825 */ /* 0x001fca00078e0206 */
[----:B------:R-:W4:Y:S01]  /*23a0*/  LDG.E R15, desc[UR12][R6.64] ;  /* 0x0000000c060f7981 */ /* 0x000f22000c1e1900 */
[----:B------:R-:W-:Y:S01]  /*23b0*/  BSSY.RECONVERGENT B2, `(.L_x_42) ;  /* 0x000000e000027945 */ /* 0x000fe20003800200 */
[----:B--2---:R-:W0:Y:S02]  /*23c0*/  MUFU.RCP R17, R2 ;  /* 0x0000000200117308 */ /* 0x004e240000001000 */
[----:B0-----:R-:W-:Y:S01]  /*23d0*/  FFMA R14, -R2, R17, 1 ;  /* 0x3f800000020e7423 */ /* 0x001fe20000000111 */
[----:B----4-:R-:W-:-:S04]  /*23e0*/  FADD R15, R15, -R12 ;  /* 0x8000000c0f0f7221 */ /* 0x010fc80000000000 */
[----:B---3--:R-:W-:-:S04]  /*23f0*/  FMUL R0, R0, R15 ;  /* 0x0000000f00007220 */ /* 0x008fc80000400000 */
        /* <DEDUP_REMOVED lines=8> */
[----:B------:R-:W-:-:S07]  /*2480*/  MOV R14, R15 ;  /* 0x0000000f000e7202 */ /* 0x000fce0000000f00 */
.L_x_43:
[----:B------:R-:W-:Y:S05]  /*2490*/  BSYNC.RECONVERGENT B2 ;  /* 0x0000000000027941 */ /* 0x000fea0003800200 */
.L_x_42:
        /* <DEDUP_REMOVED lines=19> */
[----:B------:R-:W-:-:S07]  /*25d0*/  MOV R14, R15 ;  /* 0x0000000f000e7202 */ /* 0x000fce0000000f00 */
.L_x_45:
[----:B------:R-:W-:Y:S05]  /*25e0*/  BSYNC.RECONVERGENT B2 ;  /* 0x0000000000027941 */ /* 0x000fea0003800200 */
.L_x_44:
        /* <DEDUP_REMOVED lines=20> */
.L_x_47:
[----:B------:R-:W-:Y:S05]  /*2730*/  BSYNC.RECONVERGENT B2 ;  /* 0x0000000000027941 */ /* 0x000fea0003800200 */
.L_x_46:
        /* <DEDUP_REMOVED lines=20> */
.L_x_49:
[----:B------:R-:W-:Y:S05]  /*2880*/  BSYNC.RECONVERGENT B2 ;  /* 0x0000000000027941 */ /* 0x000fea0003800200 */
.L_x_48:
[----:B------:R-:W2:Y:S01]  /*2890*/  LDG.E R15, desc[UR12][R8.64] ;  /* 0x0000000c080f7981 */ /* 0x000ea2000c1e1900 */
[----:B------:R-:W-:Y:S01]  /*28a0*/  UIADD3 UR5, UPT, UPT, UR5, 0x4, URZ ;  /* 0x0000000405057890 */ /* 0x000fe2000fffe0ff */
[----:B--2---:R-:W-:-:S05]  /*28b0*/  FADD R15, R15, R14 ;  /* 0x0000000e0f0f7221 */ /* 0x004fca0000000000 */
[----:B------:R1:W-:Y:S06]  /*28c0*/  STG.E desc[UR12][R6.64+0xc], R15 ;  /* 0x00000c0f06007986 */ /* 0x0003ec000c10190c */
.L_x_41:
[----:B------:R-:W-:-:S09]  /*28d0*/  UISETP.NE.AND UP0, UPT, UR11, URZ, UPT ;  /* 0x000000ff0b00728c */ /* 0x000fd2000bf05270 */
[----:B------:R-:W-:Y:S05]  /*28e0*/  BRA.U !UP0, `(.L_x_40) ;  /* 0x00000005082c7547 */ /* 0x000fea000b800000 */
[----:B------:R-:W-:-:S09]  /*28f0*/  UISETP.NE.AND UP0, UPT, UR11, 0x1, UPT ;  /* 0x000000010b00788c */ /* 0x000fd2000bf05270 */
[----:B------:R-:W-:Y:S05]  /*2900*/  BRA.U !UP0, `(.L_x_50) ;  /* 0x0000000108b87547 */ /* 0x000fea000b800000 */
[----:B01----:R-:W0:Y:S01]  /*2910*/  LDC.64 R6, c[0x0][0x380] ;  /* 0x0000e000ff067b82 */ /* 0x003e220000000a00 */
        /* <DEDUP_REMOVED lines=19> */
.L_x_52:
[----:B------:R-:W-:Y:S05]  /*2a50*/  BSYNC.RECONVERGENT B2 ;  /* 0x0000000000027941 */ /* 0x000fea0003800200 */
.L_x_51:
        /* <DEDUP_REMOVED lines=20> */
.L_x_54:
[----:B------:R-:W-:Y:S05]  /*2ba0*/  BSYNC.RECONVERGENT B2 ;  /* 0x0000000000027941 */ /* 0x000fea0003800200 */
.L_x_53:
[----:B------:R-:W2:Y:S01]  /*2bb0*/  LDG.E R15, desc[UR12][R8.64] ;  /* 0x0000000c080f7981 */ /* 0x000ea2000c1e1900 */
[----:B------:R-:W-:Y:S01]  /*2bc0*/  UIADD3 UR5, UPT, UPT, UR5, 0x2, URZ ;  /* 0x0000000205057890 */ /* 0x000fe2000fffe0ff */
[----:B--2---:R-:W-:-:S05]  /*2bd0*/  FADD R15, R15, R14 ;  /* 0x0000000e0f0f7221 */ /* 0x004fca0000000000 */
[----:B------:R2:W-:Y:S06]  /*2be0*/  STG.E desc[UR12][R6.64+0x4], R15 ;  /* 0x0000040f06007986 */ /* 0x0005ec000c10190c */
.L_x_50:
[----:B------:R-:W3:Y:S02]  /*2bf0*/  LDCU UR7, c[0x0][0x394] ;  /* 0x00007280ff0777ac */ /* 0x000ee40008000800 */
[----:B---3--:R-:W-:-:S09]  /*2c00*/  ULOP3.LUT UP0, URZ, UR7, 0x1, URZ, 0xc0, !UPT ;  /* 0x0000000107ff7892 */ /* 0x008fd2000f80c0ff */
[----:B------:R-:W-:Y:S05]  /*2c10*/  BRA.U !UP0, `(.L_x_40) ;  /* 0x0000000108607547 */ /* 0x000fea000b800000 */
[----:B012---:R-:W0:Y:S01]  /*2c20*/  LDC.64 R6, c[0x0][0x380] ;  /* 0x0000e000ff067b82 */ /* 0x007e220000000a00 */
        /* <DEDUP_REMOVED lines=19> */
.L_x_56:
[----:B------:R-:W-:Y:S05]  /*2d60*/  BSYNC.RECONVERGENT B2 ;  /* 0x0000000000027941 */ /* 0x000fea0003800200 */
.L_x_55:
[----:B------:R-:W2:Y:S02]  /*2d70*/  LDG.E R0, desc[UR12][R8.64] ;  /* 0x0000000c08007981 */ /* 0x000ea4000c1e1900 */
[----:B--2---:R-:W-:-:S05]  /*2d80*/  FADD R13, R0, R13 ;  /* 0x0000000d000d7221 */ /* 0x004fca0000000000 */
[----:B------:R3:W-:Y:S02]  /*2d90*/  STG.E desc[UR12][R6.64], R13 ;  /* 0x0000000d06007986 */ /* 0x0007e4000c10190c */
.L_x_40:
[----:B------:R-:W4:Y:S01]  /*2da0*/  LDC R0, c[0x0][0x390] ;  /* 0x0000e400ff007b82 */ /* 0x000f220000000800 */
[----:B------:R-:W-:-:S06]  /*2db0*/  UIADD3 UR7, UPT, UPT, UR4, 0x1, URZ ;  /* 0x0000000104077890 */ /* 0x000fcc000fffe0ff */
[----:B----4-:R-:W-:-:S13]  /*2dc0*/  ISETP.NE.AND P0, PT, R0, UR7, PT ;  /* 0x0000000700007c0c */ /* 0x010fda000bf05270 */
[----:B------:R-:W-:Y:S05]  /*2dd0*/  @!P0 EXIT ;  /* 0x000000000000894d */ /* 0x000fea0003800000 */
[----:B------:R-:W-:Y:S01]  /*2de0*/  UMOV UR4, UR7 ;  /* 0x0000000700047c82 */ /* 0x000fe20008000000 */
[----:B------:R-:W-:Y:S05]  /*2df0*/  BRA `(.L_x_57) ;  /* 0xffffffe800847947 */ /* 0x000fea000383ffff */
.L_x_9:
[----:B------:R-:W1:Y:S08]  /*2e00*/  MUFU.RCP R3, R2 ;  /* 0x0000000200037308 */ /* 0x000e700000001000 */
[----:B------:R-:W2:Y:S01]  /*2e10*/  FCHK P0, RZ, R2 ;  /* 0x00000002ff007302 */ /* 0x000ea20000000000 */
[----:B-1----:R-:W-:-:S04]  /*2e20*/  FFMA R0, -R2, R3, 1 ;  /* 0x3f80000002007423 */ /* 0x002fc80000000103 */
[----:B0-----:R-:W-:-:S04]  /*2e30*/  FFMA R6, R3, R0, R3 ;  /* 0x0000000003067223 */ /* 0x001fc80000000003 */
[----:B------:R-:W-:-:S04]  /*2e40*/  FFMA R3, RZ, R6, RZ ;  /* 0x00000006ff037223 */ /* 0x000fc800000000ff */
[----:B------:R-:W-:-:S04]  /*2e50*/  FFMA R0, -R2, R3, RZ ;  /* 0x0000000302007223 */ /* 0x000fc800000001ff */
[----:B------:R-:W-:Y:S01]  /*2e60*/  FFMA R0, R6, R0, R3 ;  /* 0x0000000006007223 */ /* 0x000fe20000000003 */
[----:B--2---:R-:W-:Y:S06]  /*2e70*/  @!P0 BRA `(.L_x_58) ;  /* 0x0000000000108947 */ /* 0x004fec0003800000 */
[----:B------:R-:W-:Y:S01]  /*2e80*/  HFMA2 R0, -RZ, RZ, 0, 0 ;  /* 0x00000000ff007431 */ /* 0x000fe200000001ff */
[----:B------:R-:W-:-:S07]  /*2e90*/  MOV R18, 0x2eb0 ;  /* 0x00002eb000127802 */ /* 0x000fce0000000f00 */
[----:B------:R-:W-:Y:S05]  /*2ea0*/  CALL.REL.NOINC `($__internal_1_$__cuda_sm3x_div_rn_noftz_f32_slowpath) ;  /* 0x00000000009c7944 */ /* 0x000fea0003c00000 */
[----:B------:R-:W-:-:S07]  /*2eb0*/  MOV R0, R15 ;  /* 0x0000000f00007202 */ /* 0x000fce0000000f00 */
.L_x_58:
[----:B------:R-:W-:Y:S01]  /*2ec0*/  IADD3 R2, PT, PT, R0, -0xd000000, RZ ;  /* 0xf300000000027810 */ /* 0x000fe20007ffe0ff */
[----:B------:R0:W1:Y:S01]  /*2ed0*/  MUFU.RSQ R7, R0 ;  /* 0x0000000000077308 */ /* 0x0000620000001400 */
[----:B------:R-:W-:Y:S02]  /*2ee0*/  BSSY.RECONVERGENT B0, `(.L_x_59) ;  /* 0x000000b000007945 */ /* 0x000fe40003800200 */
[----:B------:R-:W-:-:S13]  /*2ef0*/  ISETP.GT.U32.AND P0, PT, R2, 0x727fffff, PT ;  /* 0x727fffff0200780c */ /* 0x000fda0003f04070 */
[----:B0-----:R-:W-:Y:S05]  /*2f00*/  @!P0 BRA `(.L_x_60) ;  /* 0x0000000000108947 */ /* 0x001fea0003800000 */
[----:B------:R-:W-:-:S07]  /*2f10*/  MOV R11, 0x2f30 ;  /* 0x00002f30000b7802 */ /* 0x000fce0000000f00 */
[----:B-1----:R-:W-:Y:S05]  /*2f20*/  CALL.REL.NOINC `($__internal_0_$__cuda_sm20_sqrt_rn_f32_slowpath) ;  /* 0x0000000000247944 */ /* 0x002fea0003c00000 */
[----:B------:R-:W-:Y:S01]  /*2f30*/  MOV R3, R2 ;  /* 0x0000000200037202 */ /* 0x000fe20000000f00 */
[----:B------:R-:W-:Y:S06]  /*2f40*/  BRA `(.L_x_61) ;  /* 0x0000000000107947 */ /* 0x000fec0003800000 */
.L_x_60:
[C---:B-1----:R-:W-:Y:S01]  /*2f50*/  FMUL.FTZ R3, R7.reuse, R0 ;  /* 0x0000000007037220 */ /* 0x042fe20000410000 */
[----:B------:R-:W-:-:S03]  /*2f60*/  FMUL.FTZ R2, R7, 0.5 ;  /* 0x3f00000007027820 */ /* 0x000fc60000410000 */
[----:B------:R-:W-:-:S04]  /*2f70*/  FFMA R0, -R3, R3, R0 ;  /* 0x0000000303007223 */ /* 0x000fc80000000100 */
[----:B------:R-:W-:-:S07]  /*2f80*/  FFMA R3, R0, R2, R3 ;  /* 0x0000000200037223 */ /* 0x000fce0000000003 */
.L_x_61:
[----:B------:R-:W-:Y:S05]  /*2f90*/  BSYNC.RECONVERGENT B0 ;  /* 0x0000000000007941 */ /* 0x000fea0003800200 */
.L_x_59:
[----:B------:R-:W-:Y:S01]  /*2fa0*/  STG.E desc[UR12][R4.64], R3 ;  /* 0x0000000304007986 */ /* 0x000fe2000c10190c */
[----:B------:R-:W-:Y:S05]  /*2fb0*/  EXIT ;  /* 0x000000000000794d */ /* 0x000fea0003800000 */
        .weak           $__internal_0_$__cuda_sm20_sqrt_rn_f32_slowpath
        .type           $__internal_0_$__cuda_sm20_sqrt_rn_f32_slowpath,@function
        .size           $__internal_0_$__cuda_sm20_sqrt_rn_f32_slowpath,($__internal_1_$__cuda_sm3x_div_rn_noftz_f32_slowpath - $__internal_0_$__cuda_sm20_sqrt_rn_f32_slowpath)
$__internal_0_$__cuda_sm20_sqrt_rn_f32_slowpath:
[----:B------:R-:W-:-:S13]  /*2fc0*/  LOP3.LUT P0, RZ, R0, 0x7fffffff, RZ, 0xc0, !PT ;  /* 0x7fffffff00ff7812 */ /* 0x000fda000780c0ff */
[----:B------:R-:W-:Y:S01]  /*2fd0*/  @!P0 MOV R2, R0 ;  /* 0x0000000000028202 */ /* 0x000fe20000000f00 */
[----:B------:R-:W-:Y:S06]  /*2fe0*/  @!P0 BRA `(.L_x_62) ;  /* 0x0000000000408947 */ /* 0x000fec0003800000 */
[----:B------:R-:W-:-:S13]  /*2ff0*/  FSETP.GEU.FTZ.AND P0, PT, R0, RZ, PT ;  /* 0x000000ff0000720b */ /* 0x000fda0003f1e000 */
[----:B------:R-:W-:Y:S01]  /*3000*/  @!P0 MOV R2, 0x7fffffff ;  /* 0x7fffffff00028802 */ /* 0x000fe20000000f00 */
[----:B------:R-:W-:Y:S06]  /*3010*/  @!P0 BRA `(.L_x_62) ;  /* 0x0000000000348947 */ /* 0x000fec0003800000 */
[----:B------:R-:W-:-:S13]  /*3020*/  FSETP.GTU.FTZ.AND P0, PT, |R0|, +INF , PT ;  /* 0x7f8000000000780b */ /* 0x000fda0003f1c200 */
[----:B------:R-:W-:Y:S01]  /*3030*/  @P0 FADD.FTZ R2, R0, 1 ;  /* 0x3f80000000020421 */ /* 0x000fe20000010000 */
[----:B------:R-:W-:Y:S06]  /*3040*/  @P0 BRA `(.L_x_62) ;  /* 0x0000000000280947 */ /* 0x000fec0003800000 */
[----:B------:R-:W-:-:S13]  /*3050*/  FSETP.NEU.FTZ.AND P0, PT, |R0|, +INF , PT ;  /* 0x7f8000000000780b */ /* 0x000fda0003f1d200 */
[----:B------:R-:W-:-:S04]  /*3060*/  @P0 FFMA R6, R0, 1.84467440737095516160e+19, RZ ;  /* 0x5f80000000060823 */ /* 0x000fc800000000ff */
[----:B------:R-:W0:Y:S02]  /*3070*/  @P0 MUFU.RSQ R7, R6 ;  /* 0x0000000600070308 */ /* 0x000e240000001400 */
[----:B0-----:R-:W-:Y:S01]  /*3080*/  @P0 FMUL.FTZ R9, R6, R7 ;  /* 0x0000000706090220 */ /* 0x001fe20000410000 */
[----:B------:R-:W-:-:S03]  /*3090*/  @P0 FMUL.FTZ R7, R7, 0.5 ;  /* 0x3f00000007070820 */ /* 0x000fc60000410000 */
[----:B------:R-:W-:-:S04]  /*30a0*/  @P0 FADD.FTZ R2, -R9, -RZ ;  /* 0x800000ff09020221 */ /* 0x000fc80000010100 */
[----:B------:R-:W-:Y:S01]  /*30b0*/  @P0 FFMA R10, R9, R2, R6 ;  /* 0x00000002090a0223 */ /* 0x000fe20000000006 */
[----:B------:R-:W-:-:S03]  /*30c0*/  @!P0 MOV R2, R0 ;  /* 0x0000000000028202 */ /* 0x000fc60000000f00 */
[----:B------:R-:W-:-:S04]  /*30d0*/  @P0 FFMA R7, R10, R7, R9 ;  /* 0x000000070a070223 */ /* 0x000fc80000000009 */
[----:B------:R-:W-:-:S07]  /*30e0*/  @P0 FMUL.FTZ R2, R7, 2.3283064365386962891e-10 ;  /* 0x2f80000007020820 */ /* 0x000fce0000410000 */
.L_x_62:
[----:B------:R-:W-:Y:S01]  /*30f0*/  HFMA2 R7, -RZ, RZ, 0, 0 ;  /* 0x00000000ff077431 */ /* 0x000fe200000001ff */
[----:B------:R-:W-:-:S04]  /*3100*/  MOV R6, R11 ;  /* 0x0000000b00067202 */ /* 0x000fc80000000f00 */
[----:B------:R-:W-:Y:S05]  /*3110*/  RET.REL.NODEC R6 `(_Z17layer_norm_kernelPfiiiiS_S_S_S_) ;  /* 0xffffffcc06b87950 */ /* 0x000fea0003c3ffff */
        .weak           $__internal_1_$__cuda_sm3x_div_rn_noftz_f32_slowpath
        .type           $__internal_1_$__cuda_sm3x_div_rn_noftz_f32_slowpath,@function
        .size           $__internal_1_$__cuda_sm3x_div_rn_noftz_f32_slowpath,(.L_x_84 - $__internal_1_$__cuda_sm3x_div_rn_noftz_f32_slowpath)
$__internal_1_$__cuda_sm3x_div_rn_noftz_f32_slowpath:
[----:B------:R-:W-:Y:S01]  /*3120*/  SHF.R.U32.HI R16, RZ, 0x17, R2 ;  /* 0x00000017ff107819 */ /* 0x000fe20000011602 */
[----:B------:R-:W-:Y:S01]  /*3130*/  BSSY.RECONVERGENT B0, `(.L_x_63) ;  /* 0x0000065000007945 */ /* 0x000fe20003800200 */
[----:B------:R-:W-:Y:S02]  /*3140*/  SHF.R.U32.HI R19, RZ, 0x17, R0 ;  /* 0x00000017ff137819 */ /* 0x000fe40000011600 */
[----:B------:R-:W-:Y:S02]  /*3150*/  LOP3.LUT R16, R16, 0xff, RZ, 0xc0, !PT ;  /* 0x000000ff10107812 */ /* 0x000fe400078ec0ff */
[----:B------:R-:W-:Y:S02]  /*3160*/  LOP3.LUT R19, R19, 0xff, RZ, 0xc0, !PT ;  /* 0x000000ff13137812 */ /* 0x000fe400078ec0ff */
[----:B------:R-:W-:Y:S02]  /*3170*/  IADD3 R17, PT, PT, R16, -0x1, RZ ;  /* 0xffffffff10117810 */ /* 0x000fe40007ffe0ff */
[----:B------:R-:W-:-:S02]  /*3180*/  IADD3 R15, PT, PT, R19, -0x1, RZ ;  /* 0xffffffff130f7810 */ /* 0x000fc40007ffe0ff */
[----:B------:R-:W-:Y:S02]  /*3190*/  ISETP.GT.U32.AND P0, PT, R17, 0xfd, PT ;  /* 0x000000fd1100780c */ /* 0x000fe40003f04070 */
[----:B------:R-:W-:Y:S02]  /*31a0*/  MOV R17, R2 ;  /* 0x0000000200117202 */ /* 0x000fe40000000f00 */
[----:B------:R-:W-:-:S13]  /*31b0*/  ISETP.GT.U32.OR P0, PT, R15, 0xfd, P0 ;  /* 0x000000fd0f00780c */ /* 0x000fda0000704470 */
[----:B------:R-:W-:Y:S01]  /*31c0*/  @!P0 MOV R15, RZ ;  /* 0x000000ff000f8202 */ /* 0x000fe20000000f00 */
[----:B------:R-:W-:Y:S06]  /*31d0*/  @!P0 BRA `(.L_x_64) ;  /* 0x0000000000648947 */ /* 0x000fec0003800000 */
[----:B------:R-:W-:Y:S02]  /*31e0*/  FSETP.GTU.FTZ.AND P0, PT, |R0|, +INF , PT ;  /* 0x7f8000000000780b */ /* 0x000fe40003f1c200 */
[----:B------:R-:W-:-:S04]  /*31f0*/  FSETP.GTU.FTZ.AND P1, PT, |R2|, +INF , PT ;  /* 0x7f8000000200780b */ /* 0x000fc80003f3c200 */
[----:B------:R-:W-:-:S13]  /*3200*/  PLOP3.LUT P0, PT, P0, P1, PT, 0xf8, 0x8f ;  /* 0x00000000008f781c */ /* 0x000fda0000703f70 */
[----:B------:R-:W-:Y:S05]  /*3210*/  @P0 BRA `(.L_x_65) ;  /* 0x0000000400540947 */ /* 0x000fea0003800000 */
[----:B------:R-:W-:-:S13]  /*3220*/  LOP3.LUT P0, RZ, R17, 0x7fffffff, R0, 0xc8, !PT ;  /* 0x7fffffff11ff7812 */ /* 0x000fda000780c800 */
[----:B------:R-:W-:Y:S05]  /*3230*/  @!P0 BRA `(.L_x_66) ;  /* 0x0000000400448947 */ /* 0x000fea0003800000 */
[----:B------:R-:W-:Y:S02]  /*3240*/  FSETP.NEU.FTZ.AND P3, PT, |R0|, +INF , PT ;  /* 0x7f8000000000780b */ /* 0x000fe40003f7d200 */
[----:B------:R-:W-:Y:S02]  /*3250*/  FSETP.NEU.FTZ.AND P1, PT, |R2|, +INF , PT ;  /* 0x7f8000000200780b */ /* 0x000fe40003f3d200 */
[----:B------:R-:W-:-:S11]  /*3260*/  FSETP.NEU.FTZ.AND P0, PT, |R0|, +INF , PT ;  /* 0x7f8000000000780b */ /* 0x000fd60003f1d200 */
[----:B------:R-:W-:Y:S05]  /*3270*/  @!P1 BRA !P3, `(.L_x_66) ;  /* 0x0000000400349947 */ /* 0x000fea0005800000 */
[----:B------:R-:W-:-:S04]  /*3280*/  LOP3.LUT P3, RZ, R0, 0x7fffffff, RZ, 0xc0, !PT ;  /* 0x7fffffff00ff7812 */ /* 0x000fc8000786c0ff */
[----:B------:R-:W-:-:S13]  /*3290*/  PLOP3.LUT P1, PT, P1, P3, PT, 0x2f, 0xf2 ;  /* 0x0000000000f2781c */ /* 0x000fda0000f26577 */
[----:B------:R-:W-:Y:S05]  /*32a0*/  @P1 BRA `(.L_x_67) ;  /* 0x0000000400201947 */ /* 0x000fea0003800000 */
[----:B------:R-:W-:-:S04]  /*32b0*/  LOP3.LUT P1, RZ, R17, 0x7fffffff, RZ, 0xc0, !PT ;  /* 0x7fffffff11ff7812 */ /* 0x000fc8000782c0ff */
[----:B------:R-:W-:-:S13]  /*32c0*/  PLOP3.LUT P0, PT, P0, P1, PT, 0x2f, 0xf2 ;  /* 0x0000000000f2781c */ /* 0x000fda0000702577 */
[----:B------:R-:W-:Y:S05]  /*32d0*/  @P0 BRA `(.L_x_68) ;  /* 0x0000000400080947 */ /* 0x000fea0003800000 */
[----:B------:R-:W-:-:S04]  /*32e0*/  IADD3 R15, PT, PT, R19, -0x1, RZ ;  /* 0xffffffff130f7810 */ /* 0x000fc80007ffe0ff */
[----:B------:R-:W-:Y:S02]  /*32f0*/  ISETP.GE.AND P0, PT, R15, RZ, PT ;  /* 0x000000ff0f00720c */ /* 0x000fe40003f06270 */
[----:B------:R-:W-:-:S04]  /*3300*/  IADD3 R15, PT, PT, R16, -0x1, RZ ;  /* 0xffffffff100f7810 */ /* 0x000fc80007ffe0ff */
[----:B------:R-:W-:-:S07]  /*3310*/  ISETP.GE.AND P1, PT, R15, RZ, PT ;  /* 0x000000ff0f00720c */ /* 0x000fce0003f26270 */
[----:B------:R-:W-:Y:S01]  /*3320*/  @P0 MOV R15, RZ ;  /* 0x000000ff000f0202 */ /* 0x000fe20000000f00 */
[----:B------:R-:W-:Y:S01]  /*3330*/  @!P0 FFMA R0, R0, 1.84467440737095516160e+19, RZ ;  /* 0x5f80000000008823 */ /* 0x000fe200000000ff */
[----:B------:R-:W-:-:S04]  /*3340*/  @!P0 MOV R15, 0xffffffc0 ;  /* 0xffffffc0000f8802 */ /* 0x000fc80000000f00 */
[----:B------:R-:W-:Y:S01]  /*3350*/  @!P1 FFMA R17, R2, 1.84467440737095516160e+19, RZ ;  /* 0x5f80000002119823 */ /* 0x000fe200000000ff */
[----:B------:R-:W-:-:S07]  /*3360*/  @!P1 IADD3 R15, PT, PT, R15, 0x40, RZ ;  /* 0x000000400f0f9810 */ /* 0x000fce0007ffe0ff */
.L_x_64:
[----:B------:R-:W-:Y:S01]  /*3370*/  LEA R20, R16, 0xc0800000, 0x17 ;  /* 0xc080000010147811 */ /* 0x000fe200078eb8ff */
[----:B------:R-:W-:Y:S01]  /*3380*/  BSSY.RECONVERGENT B1, `(.L_x_69) ;  /* 0x0000036000017945 */ /* 0x000fe20003800200 */
[----:B------:R-:W-:Y:S02]  /*3390*/  IADD3 R19, PT, PT, R19, -0x7f, RZ ;  /* 0xffffff8113137810 */ /* 0x000fe40007ffe0ff */
[----:B------:R-:W-:-:S03]  /*33a0*/  IADD3 R23, PT, PT, -R20, R17, RZ ;  /* 0x0000001114177210 */ /* 0x000fc60007ffe1ff */
[----:B------:R-:W-:Y:S01]  /*33b0*/  IMAD R0, R19, -0x800000, R0 ;  /* 0xff80000013007824 */ /* 0x000fe200078e0200 */
[----:B------:R-:W0:Y:S01]  /*33c0*/  MUFU.RCP R20, R23 ;  /* 0x0000001700147308 */ /* 0x000e220000001000 */
[----:B------:R-:W-:-:S04]  /*33d0*/  FADD.FTZ R17, -R23, -RZ ;  /* 0x800000ff17117221 */ /* 0x000fc80000010100 */
[----:B0-----:R-:W-:-:S04]  /*33e0*/  FFMA R21, R20, R17, 1 ;  /* 0x3f80000014157423 */ /* 0x001fc80000000011 */
[----:B------:R-:W-:-:S04]  /*33f0*/  FFMA R21, R20, R21, R20 ;  /* 0x0000001514157223 */ /* 0x000fc80000000014 */
[----:B------:R-:W-:-:S04]  /*3400*/  FFMA R20, R0, R21, RZ ;  /* 0x0000001500147223 */ /* 0x000fc800000000ff */
[----:B------:R-:W-:-:S04]  /*3410*/  FFMA R22, R17, R20, R0 ;  /* 0x0000001411167223 */ /* 0x000fc80000000000 */
[----:B------:R-:W-:Y:S01]  /*3420*/  FFMA R22, R21, R22, R20 ;  /* 0x0000001615167223 */ /* 0x000fe20000000014 */
[----:B------:R-:W-:-:S03]  /*3430*/  IADD3 R20, PT, PT, R19, 0x7f, -R16 ;  /* 0x0000007f13147810 */ /* 0x000fc60007ffe810 */
[----:B------:R-:W-:Y:S01]  /*3440*/  FFMA R17, R17, R22, R0 ;  /* 0x0000001611117223 */ /* 0x000fe20000000000 */
[----:B------:R-:W-:-:S03]  /*3450*/  IADD3 R19, PT, PT, R20, R15, RZ ;  /* 0x0000000f14137210 */ /* 0x000fc60007ffe0ff */
[----:B------:R-:W-:-:S05]  /*3460*/  FFMA R0, R21, R17, R22 ;  /* 0x0000001115007223 */ /* 0x000fca0000000016 */
[----:B------:R-:W-:-:S04]  /*3470*/  SHF.R.U32.HI R16, RZ, 0x17, R0 ;  /* 0x00000017ff107819 */ /* 0x000fc80000011600 */
[----:B------:R-:W-:-:S04]  /*3480*/  LOP3.LUT R16, R16, 0xff, RZ, 0xc0, !PT ;  /* 0x000000ff10107812 */ /* 0x000fc800078ec0ff */
[----:B------:R-:W-:-:S04]  /*3490*/  IADD3 R15, PT, PT, R16, R19, RZ ;  /* 0x00000013100f7210 */ /* 0x000fc80007ffe0ff */
[----:B------:R-:W-:-:S04]  /*34a0*/  IADD3 R16, PT, PT, R15, -0x1, RZ ;  /* 0xffffffff0f107810 */ /* 0x000fc80007ffe0ff */
[----:B------:R-:W-:-:S13]  /*34b0*/  ISETP.GE.U32.AND P0, PT, R16, 0xfe, PT ;  /* 0x000000fe1000780c */ /* 0x000fda0003f06070 */
[----:B------:R-:W-:Y:S05]  /*34c0*/  @!P0 BRA `(.L_x_70) ;  /* 0x0000000000808947 */ /* 0x000fea0003800000 */
[----:B------:R-:W-:-:S13]  /*34d0*/  ISETP.GT.AND P0, PT, R15, 0xfe, PT ;  /* 0x000000fe0f00780c */ /* 0x000fda0003f04270 */
[----:B------:R-:W-:Y:S05]  /*34e0*/  @P0 BRA `(.L_x_71) ;  /* 0x00000000006c0947 */ /* 0x000fea0003800000 */
[----:B------:R-:W-:-:S13]  /*34f0*/  ISETP.GE.AND P0, PT, R15, 0x1, PT ;  /* 0x000000010f00780c */ /* 0x000fda0003f06270 */
[----:B------:R-:W-:Y:S05]  /*3500*/  @P0 BRA `(.L_x_72) ;  /* 0x0000000000740947 */ /* 0x000fea0003800000 */
[----:B------:R-:W-:Y:S02]  /*3510*/  ISETP.GE.AND P0, PT, R15, -0x18, PT ;  /* 0xffffffe80f00780c */ /* 0x000fe40003f06270 */
[----:B------:R-:W-:-:S11]  /*3520*/  LOP3.LUT R0, R0, 0x80000000, RZ, 0xc0, !PT ;  /* 0x8000000000007812 */ /* 0x000fd600078ec0ff */
[----:B------:R-:W-:Y:S05]  /*3530*/  @!P0 BRA `(.L_x_72) ;  /* 0x0000000000688947 */ /* 0x000fea0003800000 */
[CCC-:B------:R-:W-:Y:S01]  /*3540*/  FFMA.RZ R16, R21.reuse, R17.reuse, R22.reuse ;  /* 0x0000001115107223 */ /* 0x1c0fe2000000c016 */
[CCC-:B------:R-:W-:Y:S01]  /*3550*/  FFMA.RP R19, R21.reuse, R17.reuse, R22.reuse ;  /* 0x0000001115137223 */ /* 0x1c0fe20000008016 */
[----:B------:R-:W-:Y:S01]  /*3560*/  FFMA.RM R22, R21, R17, R22 ;  /* 0x0000001115167223 */ /* 0x000fe20000004016 */
[C---:B------:R-:W-:Y:S02]  /*3570*/  IADD3 R17, PT, PT, R15.reuse, 0x20, RZ ;  /* 0x000000200f117810 */ /* 0x040fe40007ffe0ff */
[----:B------:R-:W-:Y:S02]  /*3580*/  LOP3.LUT R16, R16, 0x7fffff, RZ, 0xc0, !PT ;  /* 0x007fffff10107812 */ /* 0x000fe400078ec0ff */
[C---:B------:R-:W-:Y:S02]  /*3590*/  ISETP.NE.AND P3, PT, R15.reuse, RZ, PT ;  /* 0x000000ff0f00720c */ /* 0x040fe40003f65270 */
[----:B------:R-:W-:Y:S02]  /*35a0*/  LOP3.LUT R16, R16, 0x800000, RZ, 0xfc, !PT ;  /* 0x0080000010107812 */ /* 0x000fe400078efcff */
[----:B------:R-:W-:-:S02]  /*35b0*/  ISETP.NE.AND P1, PT, R15, RZ, PT ;  /* 0x000000ff0f00720c */ /* 0x000fc40003f25270 */
[----:B------:R-:W-:Y:S02]  /*35c0*/  IADD3 R15, PT, PT, -R15, RZ, RZ ;  /* 0x000000ff0f0f7210 */ /* 0x000fe40007ffe1ff */
[----:B------:R-:W-:Y:S02]  /*35d0*/  SHF.L.U32 R17, R16, R17, RZ ;  /* 0x0000001110117219 */ /* 0x000fe400000006ff */
[----:B------:R-:W-:Y:S02]  /*35e0*/  FSETP.NEU.FTZ.AND P0, PT, R19, R22, PT ;  /* 0x000000161300720b */ /* 0x000fe40003f1d000 */
[----:B------:R-:W-:Y:S02]  /*35f0*/  SEL R15, R15, RZ, P3 ;  /* 0x000000ff0f0f7207 */ /* 0x000fe40001800000 */
[----:B------:R-:W-:Y:S02]  /*3600*/  ISETP.NE.AND P1, PT, R17, RZ, P1 ;  /* 0x000000ff1100720c */ /* 0x000fe40000f25270 */
[----:B------:R-:W-:-:S02]  /*3610*/  SHF.R.U32.HI R15, RZ, R15, R16 ;  /* 0x0000000fff0f7219 */ /* 0x000fc40000011610 */
[----:B------:R-:W-:Y:S02]  /*3620*/  PLOP3.LUT P0, PT, P0, P1, PT, 0xf8, 0x8f ;  /* 0x00000000008f781c */ /* 0x000fe40000703f70 */
[----:B------:R-:W-:Y:S02]  /*3630*/  SHF.R.U32.HI R17, RZ, 0x1, R15 ;  /* 0x00000001ff117819 */ /* 0x000fe4000001160f */
[----:B------:R-:W-:-:S04]  /*3640*/  SEL R16, RZ, 0x1, !P0 ;  /* 0x00000001ff107807 */ /* 0x000fc80004000000 */
[----:B------:R-:W-:-:S04]  /*3650*/  LOP3.LUT R16, R16, 0x1, R17, 0xf8, !PT ;  /* 0x0000000110107812 */ /* 0x000fc800078ef811 */
[----:B------:R-:W-:-:S04]  /*3660*/  LOP3.LUT R16, R16, R15, RZ, 0xc0, !PT ;  /* 0x0000000f10107212 */ /* 0x000fc800078ec0ff */
[----:B------:R-:W-:-:S04]  /*3670*/  IADD3 R17, PT, PT, R17, R16, RZ ;  /* 0x0000001011117210 */ /* 0x000fc80007ffe0ff */
[----:B------:R-:W-:Y:S01]  /*3680*/  LOP3.LUT R0, R17, R0, RZ, 0xfc, !PT ;  /* 0x0000000011007212 */ /* 0x000fe200078efcff */
[----:B------:R-:W-:Y:S06]  /*3690*/  BRA `(.L_x_72) ;  /* 0x0000000000107947 */ /* 0x000fec0003800000 */
.L_x_71:
[----:B------:R-:W-:-:S04]  /*36a0*/  LOP3.LUT R0, R0, 0x80000000, RZ, 0xc0, !PT ;  /* 0x8000000000007812 */ /* 0x000fc800078ec0ff */
[----:B------:R-:W-:Y:S01]  /*36b0*/  LOP3.LUT R0, R0, 0x7f800000, RZ, 0xfc, !PT ;  /* 0x7f80000000007812 */ /* 0x000fe200078efcff */
[----:B------:R-:W-:Y:S06]  /*36c0*/  BRA `(.L_x_72) ;  /* 0x0000000000047947 */ /* 0x000fec0003800000 */
.L_x_70:
[----:B------:R-:W-:-:S07]  /*36d0*/  LEA R0, R19, R0, 0x17 ;  /* 0x0000000013007211 */ /* 0x000fce00078eb8ff */
.L_x_72:
[----:B------:R-:W-:Y:S05]  /*36e0*/  BSYNC.RECONVERGENT B1 ;  /* 0x0000000000017941 */ /* 0x000fea0003800200 */
.L_x_69:
[----:B------:R-:W-:Y:S05]  /*36f0*/  BRA `(.L_x_73) ;  /* 0x0000000000207947 */ /* 0x000fea0003800000 */
.L_x_68:
[----:B------:R-:W-:-:S04]  /*3700*/  LOP3.LUT R0, R17, 0x80000000, R0, 0x48, !PT ;  /* 0x8000000011007812 */ /* 0x000fc800078e4800 */
[----:B------:R-:W-:Y:S01]  /*3710*/  LOP3.LUT R0, R0, 0x7f800000, RZ, 0xfc, !PT ;  /* 0x7f80000000007812 */ /* 0x000fe200078efcff */
[----:B------:R-:W-:Y:S06]  /*3720*/  BRA `(.L_x_73) ;  /* 0x0000000000147947 */ /* 0x000fec0003800000 */
.L_x_67:
[----:B------:R-:W-:Y:S01]  /*3730*/  LOP3.LUT R0, R17, 0x80000000, R0, 0x48, !PT ;  /* 0x8000000011007812 */ /* 0x000fe200078e4800 */
[----:B------:R-:W-:Y:S06]  /*3740*/  BRA `(.L_x_73) ;  /* 0x00000000000c7947 */ /* 0x000fec0003800000 */
.L_x_66:
[----:B------:R-:W0:Y:S01]  /*3750*/  MUFU.RSQ R0, -QNAN ;  /* 0xffc0000000007908 */ /* 0x000e220000001400 */
[----:B------:R-:W-:Y:S05]  /*3760*/  BRA `(.L_x_73) ;  /* 0x0000000000047947 */ /* 0x000fea0003800000 */
.L_x_65:
[----:B------:R-:W-:-:S07]  /*3770*/  FADD.FTZ R0, R0, R2 ;  /* 0x0000000200007221 */ /* 0x000fce0000010000 */
.L_x_73:
[----:B------:R-:W-:Y:S05]  /*3780*/  BSYNC.RECONVERGENT B0 ;  /* 0x0000000000007941 */ /* 0x000fea0003800200 */
.L_x_63:
[----:B------:R-:W-:Y:S01]  /*3790*/  HFMA2 R19, -RZ, RZ, 0, 0 ;  /* 0x00000000ff137431 */ /* 0x000fe200000001ff */
[----:B0-----:R-:W-:-:S03]  /*37a0*/  MOV R15, R0 ;  /* 0x00000000000f7202 */ /* 0x001fc60000000f00 */
[----:B------:R-:W-:Y:S05]  /*37b0*/  RET.REL.NODEC R18 `(_Z17layer_norm_kernelPfiiiiS_S_S_S_) ;  /* 0xffffffc812107950 */ /* 0x000fea0003c3ffff */
.L_x_74:
[----:B------:R-:W-:-:S00]  /*37c0*/  BRA `(.L_x_74) ;  /* 0xfffffffc00fc7947 */ /* 0x000fc0000383ffff */
[----:B------:R-:W-:-:S00]  /*37d0*/  NOP ;  /* 0x0000000000007918 */ /* 0x000fc00000000000 */
        /* <DEDUP_REMOVED lines=10> */
.L_x_84:


//--------------------- .text._Z11relu_kernelPfi  --------------------------
	.section	.text._Z11relu_kernelPfi,"ax",@progbits
	.align	128
        .global         _Z11relu_kernelPfi
        .type           _Z11relu_kernelPfi,@function
        .size           _Z11relu_kernelPfi,(.L_x_86 - _Z11relu_kernelPfi)
        .other          _Z11relu_kernelPfi,@"STO_CUDA_ENTRY STV_DEFAULT"
_Z11relu_kernelPfi:
.text._Z11relu_kernelPfi:
[----:B------:R-:W-:Y:S01]  /*0000*/  LDC R1, c[0x0][0x37c] ;  /* 0x0000df00ff017b82 */ /* 0x000fe20000000800 */
[----:B------:R-:W0:Y:S07]  /*0010*/  S2R R0, SR_TID.X ;  /* 0x0000000000007919 */ /* 0x000e2e0000002100 */
[----:B------:R-:W0:Y:S01]  /*0020*/  S2UR UR4, SR_CTAID.X ;  /* 0x00000000000479c3 */ /* 0x000e220000002500 */
[----:B------:R-:W1:Y:S07]  /*0030*/  LDCU UR5, c[0x0][0x388] ;  /* 0x00007100ff0577ac */ /* 0x000e6e0008000800 */
[----:B------:R-:W0:Y:S02]  /*0040*/  LDC R5, c[0x0][0x360] ;  /* 0x0000d800ff057b82 */ /* 0x000e240000000800 */
[----:B0-----:R-:W-:-:S05]  /*0050*/  IMAD R5, R5, UR4, R0 ;  /* 0x0000000405057c24 */ /* 0x001fca000f8e0200 */
[----:B-1----:R-:W-:-:S13]  /*0060*/  ISETP.GE.AND P0, PT, R5, UR5, PT ;  /* 0x0000000505007c0c */ /* 0x002fda000bf06270 */
[----:B------:R-:W-:Y:S05]  /*0070*/  @P0 EXIT ;  /* 0x000000000000094d */ /* 0x000fea0003800000 */
[----:B------:R-:W0:Y:S01]  /*0080*/  LDC.64 R2, c[0x0][0x380] ;  /* 0x0000e000ff027b82 */ /* 0x000e220000000a00 */
[----:B------:R-:W1:Y:S01]  /*0090*/  LDCU.64 UR4, c[0x0][0x358] ;  /* 0x00006b00ff0477ac */ /* 0x000e620008000a00 */
[----:B0-----:R-:W-:-:S05]  /*00a0*/  IMAD.WIDE R2, R5, 0x4, R2 ;  /* 0x0000000405027825 */ /* 0x001fca00078e0202 */
[----:B-1----:R-:W2:Y:S02]  /*00b0*/  LDG.E R0, desc[UR4][R2.64] ;  /* 0x0000000402007981 */ /* 0x002ea4000c1e1900 */
[----:B--2---:R-:W-:-:S05]  /*00c0*/  FMNMX R5, RZ, R0, !PT ;  /* 0x00000000ff057209 */ /* 0x004fca0007800000 */
[----:B------:R-:W-:Y:S01]  /*00d0*/  STG.E desc[UR4][R2.64], R5 ;  /* 0x0000000502007986 */ /* 0x000fe2000c101904 */
[----:B------:R-:W-:Y:S05]  /*00e0*/  EXIT ;  /* 0x000000000000794d */ /* 0x000fea0003800000 */
.L_x_75:
        /* <DEDUP_REMOVED lines=9> */
.L_x_86:


//--------------------- .text._Z13matmul_kernelPKfS0_Pfiii --------------------------
	.section	.text._Z13matmul_kernelPKfS0_Pfiii,"ax",@progbits
	.align	128
        .global         _Z13matmul_kernelPKfS0_Pfiii
        .type           _Z13matmul_kernelPKfS0_Pfiii,@function
        .size           _Z13matmul_kernelPKfS0_Pfiii,(.L_x_87 - _Z13matmul_kernelPKfS0_Pfiii)
        .other          _Z13matmul_kernelPKfS0_Pfiii,@"STO_CUDA_ENTRY STV_DEFAULT"
_Z13matmul_kernelPKfS0_Pfiii:
.text._Z13matmul_kernelPKfS0_Pfiii:
[----:B------:R-:W-:Y:S01]  /*0000*/  LDC R1, c[0x0][0x37c] ;  /* 0x0000df00ff017b82 */ /* 0x000fe20000000800 */
[----:B------:R-:W0:Y:S07]  /*0010*/  S2R R3, SR_TID.X ;  /* 0x0000000000037919 */ /* 0x000e2e0000002100 */
[----:B------:R-:W1:Y:S01]  /*0020*/  LDC R7, c[0x0][0x364] ;  /* 0x0000d900ff077b82 */ /* 0x000e620000000800 */
[----:B------:R-:W2:Y:S01]  /*0030*/  LDCU.64 UR10, c[0x0][0x398] ;  /* 0x00007300ff0a77ac */ /* 0x000ea20008000a00 */
[----:B------:R-:W1:Y:S06]  /*0040*/  S2R R2, SR_TID.Y ;  /* 0x0000000000027919 */ /* 0x000e6c0000002200 */
[----:B------:R-:W0:Y:S08]  /*0050*/  S2UR UR5, SR_CTAID.X ;  /* 0x00000000000579c3 */ /* 0x000e300000002500 */
[----:B------:R-:W0:Y:S08]  /*0060*/  LDC R0, c[0x0][0x360] ;  /* 0x0000d800ff007b82 */ /* 0x000e300000000800 */
[----:B------:R-:W1:Y:S01]  /*0070*/  S2UR UR4, SR_CTAID.Y ;  /* 0x00000000000479c3 */ /* 0x000e620000002600 */
[----:B0-----:R-:W-:-:S05]  /*0080*/  IMAD R0, R0, UR5, R3 ;  /* 0x0000000500007c24 */ /* 0x001fca000f8e0203 */
[----:B--2---:R-:W-:Y:S01]  /*0090*/  ISETP.GE.AND P0, PT, R0, UR11, PT ;  /* 0x0000000b00007c0c */ /* 0x004fe2000bf06270 */
[----:B-1----:R-:W-:-:S05]  /*00a0*/  IMAD R7, R7, UR4, R2 ;  /* 0x0000000407077c24 */ /* 0x002fca000f8e0202 */
[----:B------:R-:W-:-:S13]  /*00b0*/  ISETP.GE.OR P0, PT, R7, UR10, P0 ;  /* 0x0000000a07007c0c */ /* 0x000fda0008706670 */
[----:B------:R-:W-:Y:S05]  /*00c0*/  @P0 EXIT ;  /* 0x000000000000094d */ /* 0x000fea0003800000 */
[----:B------:R-:W0:Y:S01]  /*00d0*/  LDCU UR7, c[0x0][0x3a0] ;  /* 0x00007400ff0777ac */ /* 0x000e220008000800 */
[----:B------:R-:W-:Y:S01]  /*00e0*/  HFMA2 R14, -RZ, RZ, 0, 0 ;  /* 0x00000000ff0e7431 */ /* 0x000fe200000001ff */
[----:B------:R-:W1:Y:S01]  /*00f0*/  LDCU.64 UR12, c[0x0][0x358] ;  /* 0x00006b00ff0c77ac */ /* 0x000e620008000a00 */
[----:B0-----:R-:W-:-:S09]  /*0100*/  UISETP.GE.AND UP0, UPT, UR7, 0x1, UPT ;  /* 0x000000010700788c */ /* 0x001fd2000bf06270 */
[----:B-1----:R-:W-:Y:S05]  /*0110*/  BRA.U !UP0, `(.L_x_76) ;  /* 0x00000009089c7547 */ /* 0x002fea000b800000 */
[----:B------:R-:W-:Y:S02]  /*0120*/  UISETP.GE.U32.AND UP1, UPT, UR7, 0x10, UPT ;  /* 0x000000100700788c */ /* 0x000fe4000bf26070 */
[----:B------:R-:W-:Y:S01]  /*0130*/  IMAD R8, R7, UR7, RZ ;  /* 0x0000000707087c24 */ /* 0x000fe2000f8e02ff */
[----:B------:R-:W-:Y:S02]  /*0140*/  ULOP3.LUT UR10, UR7, 0xf, URZ, 0xc0, !UPT ;  /* 0x0000000f070a7892 */ /* 0x000fe4000f8ec0ff */
[----:B------:R-:W-:Y:S01]  /*0150*/  IMAD R9, R0, UR7, RZ ;  /* 0x0000000700097c24 */ /* 0x000fe2000f8e02ff */
[----:B------:R-:W-:Y:S01]  /*0160*/  MOV R14, RZ ;  /* 0x000000ff000e7202 */ /* 0x000fe20000000f00 */
[----:B------:R-:W-:Y:S01]  /*0170*/  UMOV UR4, URZ ;  /* 0x000000ff00047c82 */ /* 0x000fe20008000000 */
[----:B------:R-:W-:Y:S01]  /*0180*/  UISETP.NE.AND UP0, UPT, UR10, URZ, UPT ;  /* 0x000000ff0a00728c */ /* 0x000fe2000bf05270 */
[----:B------:R-:W-:Y:S10]  /*0190*/  BRA.U !UP1, `(.L_x_77) ;  /* 0x0000000509107547 */ /* 0x000ff4000b800000 */
[----:B------:R-:W0:Y:S01]  /*01a0*/  LDC.64 R2, c[0x0][0x380] ;  /* 0x0000e000ff027b82 */ /* 0x000e220000000a00 */
[----:B------:R-:W1:Y:S01]  /*01b0*/  LDCU.64 UR8, c[0x0][0x388] ;  /* 0x00007100ff0877ac */ /* 0x000e620008000a00 */
[----:B------:R-:W-:Y:S02]  /*01c0*/  MOV R14, RZ ;  /* 0x000000ff000e7202 */ /* 0x000fe40000000f00 */
[----:B------:R-:W-:Y:S01]  /*01d0*/  MOV R6, R9 ;  /* 0x0000000900067202 */ /* 0x000fe20000000f00 */
[----:B------:R-:W-:Y:S02]  /*01e0*/  ULOP3.LUT UR4, UR7, 0x7ffffff0, URZ, 0xc0, !UPT ;  /* 0x7ffffff007047892 */ /* 0x000fe4000f8ec0ff */
[----:B-1----:R-:W-:Y:S02]  /*01f0*/  UIADD3 UR5, UP1, UPT, UR8, 0x20, URZ ;  /* 0x0000002008057890 */ /* 0x002fe4000ff3e0ff */
[----:B------:R-:W-:Y:S02]  /*0200*/  UIADD3 UR8, UPT, UPT, -UR4, URZ, URZ ;  /* 0x000000ff04087290 */ /* 0x000fe4000fffe1ff */
[----:B------:R-:W-:Y:S01]  /*0210*/  UIADD3.X UR6, UPT, UPT, URZ, UR9, URZ, UP1, !UPT ;  /* 0x00000009ff067290 */ /* 0x000fe20008ffe4ff */
[----:B0-----:R-:W-:-:S03]  /*0220*/  IMAD.WIDE.U32 R2, R8, 0x4, R2 ;  /* 0x0000000408027825 */ /* 0x001fc600078e0002 */
[----:B------:R-:W-:-:S04]  /*0230*/  IADD3 R4, P0, PT, R2, 0x20, RZ ;  /* 0x0000002002047810 */ /* 0x000fc80007f1e0ff */
[----:B------:R-:W-:-:S09]  /*0240*/  IADD3.X R5, PT, PT, RZ, R3, RZ, P0, !PT ;  /* 0x00000003ff057210 */ /* 0x000fd200007fe4ff */
.L_x_78:
[----:B------:R-:W-:Y:S01]  /*0250*/  MOV R2, UR5 ;  /* 0x0000000500027c02 */ /* 0x000fe20008000f00 */
[----:B------:R-:W2:Y:S01]  /*0260*/  LDG.E R15, desc[UR12][R4.64+-0x20] ;  /* 0xffffe00c040f7981 */ /* 0x000ea2000c1e1900 */
[----:B------:R-:W-:-:S03]  /*0270*/  MOV R3, UR6 ;  /* 0x0000000600037c02 */ /* 0x000fc60008000f00 */
[----:B------:R-:W3:Y:S01]  /*0280*/  LDG.E R17, desc[UR12][R4.64+-0x1c] ;  /* 0xffffe40c04117981 */ /* 0x000ee2000c1e1900 */
[----:B------:R-:W-:-:S03]  /*0290*/  IMAD.WIDE R2, R6, 0x4, R2 ;  /* 0x0000000406027825 */ /* 0x000fc600078e0202 */
[----:B------:R-:W4:Y:S04]  /*02a0*/  LDG.E R19, desc[UR12][R4.64+-0x18] ;  /* 0xffffe80c04137981 */ /* 0x000f28000c1e1900 */
        /* <DEDUP_REMOVED lines=13> */
[----:B--2---:R-:W-:-:S03]  /*0380*/  FFMA R16, R15, R16, R14 ;  /* 0x000000100f107223 */ /* 0x004fc6000000000e */
[----:B------:R-:W2:Y:S01]  /*0390*/  LDG.E R15, desc[UR12][R4.64+-0x4] ;  /* 0xfffffc0c040f7981 */ /* 0x000ea2000c1e1900 */
[----:B---3--:R-:W-:-:S03]  /*03a0*/  FFMA R24, R17, R24, R16 ;  /* 0x0000001811187223 */ /* 0x008fc60000000010 */
[----:B------:R-:W2:Y:S01]  /*03b0*/  LDG.E R14, desc[UR12][R2.64+-0x4] ;  /* 0xfffffc0c020e7981 */ /* 0x000ea2000c1e1900 */
[----:B----4-:R-:W-:-:S03]  /*03c0*/  FFMA R25, R19, R18, R24 ;  /* 0x0000001213197223 */ /* 0x010fc60000000018 */
[----:B------:R-:W3:Y:S04]  /*03d0*/  LDG.E R16, desc[UR12][R4.64] ;  /* 0x0000000c04107981 */ /* 0x000ee8000c1e1900 */
[----:B------:R-:W3:Y:S01]  /*03e0*/  LDG.E R17, desc[UR12][R2.64] ;  /* 0x0000000c02117981 */ /* 0x000ee2000c1e1900 */
[----:B-----5:R-:W-:-:S03]  /*03f0*/  FFMA R25, R20, R21, R25 ;  /* 0x0000001514197223 */ /* 0x020fc60000000019 */
[----:B------:R-:W4:Y:S04]  /*0400*/  LDG.E R18, desc[UR12][R4.64+0x4] ;  /* 0x0000040c04127981 */ /* 0x000f28000c1e1900 */
[----:B------:R-:W4:Y:S01]  /*0410*/  LDG.E R19, desc[UR12][R2.64+0x4] ;  /* 0x0000040c02137981 */ /* 0x000f22000c1e1900 */
[----:B------:R-:W-:-:S03]  /*0420*/  FFMA R25, R22, R23, R25 ;  /* 0x0000001716197223 */ /* 0x000fc60000000019 */
[----:B------:R-:W5:Y:S04]  /*0430*/  LDG.E R20, desc[UR12][R4.64+0x8] ;  /* 0x0000080c04147981 */ /* 0x000f68000c1e1900 */
[----:B------:R-:W5:Y:S01]  /*0440*/  LDG.E R21, desc[UR12][R2.64+0x8] ;  /* 0x0000080c02157981 */ /* 0x000f62000c1e1900 */
[----:B------:R-:W-:-:S03]  /*0450*/  FFMA R25, R10, R11, R25 ;  /* 0x0000000b0a197223 */ /* 0x000fc60000000019 */
[----:B------:R-:W5:Y:S04]  /*0460*/  LDG.E R22, desc[UR12][R4.64+0xc] ;  /* 0x00000c0c04167981 */ /* 0x000f68000c1e1900 */
[----:B------:R-:W5:Y:S04]  /*0470*/  LDG.E R23, desc[UR12][R2.64+0xc] ;  /* 0x00000c0c02177981 */ /* 0x000f68000c1e1900 */
[----:B------:R-:W5:Y:S01]  /*0480*/  LDG.E R10, desc[UR12][R4.64+0x10] ;  /* 0x0000100c040a7981 */ /* 0x000f62000c1e1900 */
[----:B------:R-:W-:-:S03]  /*0490*/  FFMA R28, R12, R13, R25 ;  /* 0x0000000d0c1c7223 */ /* 0x000fc60000000019 */
[----:B------:R-:W5:Y:S04]  /*04a0*/  LDG.E R11, desc[UR12][R2.64+0x10] ;  /* 0x0000100c020b7981 */ /* 0x000f68000c1e1900 */
[----:B------:R-:W5:Y:S04]  /*04b0*/  LDG.E R24, desc[UR12][R4.64+0x14] ;  /* 0x0000140c04187981 */ /* 0x000f68000c1e1900 */
[----:B------:R-:W5:Y:S04]  /*04c0*/  LDG.E R25, desc[UR12][R2.64+0x14] ;  /* 0x0000140c02197981 */ /* 0x000f68000c1e1900 */
[----:B------:R0:W5:Y:S04]  /*04d0*/  LDG.E R13, desc[UR12][R4.64+0x18] ;  /* 0x0000180c040d7981 */ /* 0x000168000c1e1900 */
[----:B------:R-:W5:Y:S01]  /*04e0*/  LDG.E R12, desc[UR12][R2.64+0x18] ;  /* 0x0000180c020c7981 */ /* 0x000f62000c1e1900 */
[----:B------:R-:W-:-:S04]  /*04f0*/  UIADD3 UR8, UPT, UPT, UR8, 0x10, URZ ;  /* 0x0000001008087890 */ /* 0x000fc8000fffe0ff */
[----:B------:R-:W-:Y:S01]  /*0500*/  UISETP.NE.AND UP1, UPT, UR8, URZ, UPT ;  /* 0x000000ff0800728c */ /* 0x000fe2000bf25270 */
[----:B0-----:R-:W-:Y:S02]  /*0510*/  IADD3 R4, P0, PT, R4, 0x40, RZ ;  /* 0x0000004004047810 */ /* 0x001fe40007f1e0ff */
[----:B------:R-:W-:Y:S02]  /*0520*/  IADD3 R6, PT, PT, R6, 0x10, RZ ;  /* 0x0000001006067810 */ /* 0x000fe40007ffe0ff */
[----:B------:R-:W-:Y:S01]  /*0530*/  IADD3.X R5, PT, PT, RZ, R5, RZ, P0, !PT ;  /* 0x00000005ff057210 */ /* 0x000fe200007fe4ff */
[----:B--2---:R-:W-:-:S04]  /*0540*/  FFMA R15, R15, R14, R28 ;  /* 0x0000000e0f0f7223 */ /* 0x004fc8000000001c */
[----:B---3--:R-:W-:-:S04]  /*0550*/  FFMA R15, R16, R17, R15 ;  /* 0x00000011100f7223 */ /* 0x008fc8000000000f */
[----:B----4-:R-:W-:-:S04]  /*0560*/  FFMA R15, R18, R19, R15 ;  /* 0x00000013120f7223 */ /* 0x010fc8000000000f */
[----:B-----5:R-:W-:-:S04]  /*0570*/  FFMA R15, R20, R21, R15 ;  /* 0x00000015140f7223 */ /* 0x020fc8000000000f */
[----:B------:R-:W-:-:S04]  /*0580*/  FFMA R15, R22, R23, R15 ;  /* 0x00000017160f7223 */ /* 0x000fc8000000000f */
[----:B------:R-:W-:-:S04]  /*0590*/  FFMA R11, R10, R11, R15 ;  /* 0x0000000b0a0b7223 */ /* 0x000fc8000000000f */
[----:B------:R-:W-:-:S04]  /*05a0*/  FFMA R24, R24, R25, R11 ;  /* 0x0000001918187223 */ /* 0x000fc8000000000b */
[----:B------:R-:W-:-:S04]  /*05b0*/  FFMA R13, R13, R12, R24 ;  /* 0x0000000c0d0d7223 */ /* 0x000fc80000000018 */
[----:B------:R-:W-:Y:S01]  /*05c0*/  FFMA R14, R26, R27, R13 ;  /* 0x0000001b1a0e7223 */ /* 0x000fe2000000000d */
[----:B------:R-:W-:Y:S06]  /*05d0*/  BRA.U UP1, `(.L_x_78) ;  /* 0xfffffffd011c7547 */ /* 0x000fec000b83ffff */
.L_x_77:
[----:B------:R-:W-:Y:S05]  /*05e0*/  BRA.U !UP0, `(.L_x_76) ;  /* 0x0000000508687547 */ /* 0x000fea000b800000 */
[----:B------:R-:W-:Y:S02]  /*05f0*/  UISETP.GE.U32.AND UP0, UPT, UR10, 0x8, UPT ;  /* 0x000000080a00788c */ /* 0x000fe4000bf06070 */
[----:B------:R-:W-:-:S04]  /*0600*/  ULOP3.LUT UR6, UR7, 0x7, URZ, 0xc0, !UPT ;  /* 0x0000000707067892 */ /* 0x000fc8000f8ec0ff */
[----:B------:R-:W-:-:S03]  /*0610*/  UISETP.NE.AND UP1, UPT, UR6, URZ, UPT ;  /* 0x000000ff0600728c */ /* 0x000fc6000bf25270 */
[----:B------:R-:W-:Y:S08]  /*0620*/  BRA.U !UP0, `(.L_x_79) ;  /* 0x0000000108907547 */ /* 0x000ff0000b800000 */
[----:B------:R-:W0:Y:S01]  /*0630*/  LDC.64 R10, c[0x0][0x380] ;  /* 0x0000e000ff0a7b82 */ /* 0x000e220000000a00 */
[----:B------:R-:W1:Y:S01]  /*0640*/  LDCU.64 UR8, c[0x0][0x380] ;  /* 0x00007000ff0877ac */ /* 0x000e620008000a00 */
[C---:B------:R-:W-:Y:S02]  /*0650*/  IADD3 R3, PT, PT, R8.reuse, UR4, RZ ;  /* 0x0000000408037c10 */ /* 0x040fe4000fffe0ff */
[----:B------:R-:W-:Y:S02]  /*0660*/  IADD3 R6, P0, PT, R8, UR4, RZ ;  /* 0x0000000408067c10 */ /* 0x000fe4000ff1e0ff */
[----:B------:R-:W-:Y:S02]  /*0670*/  IADD3 R13, PT, PT, R9, UR4, RZ ;  /* 0x00000004090d7c10 */ /* 0x000fe4000fffe0ff */
[----:B------:R-:W2:Y:S01]  /*0680*/  LDC.64 R4, c[0x0][0x388] ;  /* 0x0000e200ff047b82 */ /* 0x000ea20000000a00 */
[----:B0-----:R-:W-:Y:S01]  /*0690*/  IMAD.WIDE.U32 R10, R3, 0x4, R10 ;  /* 0x00000004030a7825 */ /* 0x001fe200078e000a */
[----:B------:R-:W-:-:S02]  /*06a0*/  IADD3.X R3, PT, PT, RZ, RZ, RZ, P0, !PT ;  /* 0x000000ffff037210 */ /* 0x000fc400007fe4ff */
[C---:B-1----:R-:W-:Y:S02]  /*06b0*/  LEA R2, P0, R6.reuse, UR8, 0x2 ;  /* 0x0000000806027c11 */ /* 0x042fe4000f8010ff */
[----:B------:R-:W3:Y:S02]  /*06c0*/  LDG.E R15, desc[UR12][R10.64] ;  /* 0x0000000c0a0f7981 */ /* 0x000ee4000c1e1900 */
[----:B------:R-:W-:Y:S01]  /*06d0*/  LEA.HI.X R3, R6, UR9, R3, 0x2, P0 ;  /* 0x0000000906037c11 */ /* 0x000fe200080f1403 */
[----:B--2---:R-:W-:-:S04]  /*06e0*/  IMAD.WIDE R4, R13, 0x4, R4 ;  /* 0x000000040d047825 */ /* 0x004fc800078e0204 */
[----:B------:R-:W2:Y:S04]  /*06f0*/  LDG.E R18, desc[UR12][R2.64+0x4] ;  /* 0x0000040c02127981 */ /* 0x000ea8000c1e1900 */
[----:B------:R-:W3:Y:S04]  /*0700*/  LDG.E R16, desc[UR12][R4.64] ;  /* 0x0000000c04107981 */ /* 0x000ee8000c1e1900 */
[----:B------:R-:W2:Y:S04]  /*0710*/  LDG.E R17, desc[UR12][R4.64+0x4] ;  /* 0x0000040c04117981 */ /* 0x000ea8000c1e1900 */
[----:B------:R-:W4:Y:S04]  /*0720*/  LDG.E R19, desc[UR12][R4.64+0x8] ;  /* 0x0000080c04137981 */ /* 0x000f28000c1e1900 */
        /* <DEDUP_REMOVED lines=11> */
[----:B------:R-:W-:Y:S01]  /*07e0*/  UIADD3 UR4, UPT, UPT, UR4, 0x8, URZ ;  /* 0x0000000804047890 */ /* 0x000fe2000fffe0ff */
[----:B---3--:R-:W-:-:S04]  /*07f0*/  FFMA R15, R15, R16, R14 ;  /* 0x000000100f0f7223 */ /* 0x008fc8000000000e */
[----:B--2---:R-:W-:-:S04]  /*0800*/  FFMA R15, R18, R17, R15 ;  /* 0x00000011120f7223 */ /* 0x004fc8000000000f */
[----:B----4-:R-:W-:-:S04]  /*0810*/  FFMA R15, R20, R19, R15 ;  /* 0x00000013140f7223 */ /* 0x010fc8000000000f */
[----:B-----5:R-:W-:-:S04]  /*0820*/  FFMA R15, R22, R21, R15 ;  /* 0x00000015160f7223 */ /* 0x020fc8000000000f */
[----:B------:R-:W-:-:S04]  /*0830*/  FFMA R15, R24, R23, R15 ;  /* 0x00000017180f7223 */ /* 0x000fc8000000000f */
[----:B------:R-:W-:-:S04]  /*0840*/  FFMA R13, R12, R13, R15 ;  /* 0x0000000d0c0d7223 */ /* 0x000fc8000000000f */
[----:B------:R-:W-:-:S04]  /*0850*/  FFMA R11, R6, R11, R13 ;  /* 0x0000000b060b7223 */ /* 0x000fc8000000000d */
[----:B------:R-:W-:-:S07]  /*0860*/  FFMA R14, R10, R25, R11 ;  /* 0x000000190a0e7223 */ /* 0x000fce000000000b */
.L_x_79:
        /* <DEDUP_REMOVED lines=13> */
[----:B-1----:R-:W-:-:S03]  /*0940*/  LEA R2, P0, R6, UR6, 0x2 ;  /* 0x0000000606027c11 */ /* 0x002fc6000f8010ff */
[----:B------:R-:W3:Y:S01]  /*0950*/  LDG.E R11, desc[UR12][R10.64] ;  /* 0x0000000c0a0b7981 */ /* 0x000ee2000c1e1900 */
        /* <DEDUP_REMOVED lines=8> */
[----:B------:R-:W5:Y:S01]  /*09e0*/  LDG.E R18, desc[UR12][R4.64+0xc] ;  /* 0x00000c0c04127981 */ /* 0x000f62000c1e1900 */
[----:B------:R-:W-:Y:S01]  /*09f0*/  UIADD3 UR4, UPT, UPT, UR4, 0x4, URZ ;  /* 0x0000000404047890 */ /* 0x000fe2000fffe0ff */
[----:B---3--:R-:W-:-:S04]  /*0a00*/  FFMA R6, R11, R6, R14 ;  /* 0x000000060b067223 */ /* 0x008fc8000000000e */
[----:B--2---:R-:W-:-:S04]  /*0a10*/  FFMA R6, R13, R12, R6 ;  /* 0x0000000c0d067223 */ /* 0x004fc80000000006 */
[----:B----4-:R-:W-:-:S04]  /*0a20*/  FFMA R6, R15, R16, R6 ;  /* 0x000000100f067223 */ /* 0x010fc80000000006 */
[----:B-----5:R-:W-:-:S07]  /*0a30*/  FFMA R14, R17, R18, R6 ;  /* 0x00000012110e7223 */ /* 0x020fce0000000006 */
.L_x_80:
[----:B------:R-:W-:Y:S05]  /*0a40*/  BRA.U !UP1, `(.L_x_76) ;  /* 0x0000000109507547 */ /* 0x000fea000b800000 */
[----:B------:R-:W0:Y:S01]  /*0a50*/  LDC.64 R4, c[0x0][0x380] ;  /* 0x0000e000ff047b82 */ /* 0x000e220000000a00 */
[----:B------:R-:W-:Y:S01]  /*0a60*/  IADD3 R11, PT, PT, R8, UR4, RZ ;  /* 0x00000004080b7c10 */ /* 0x000fe2000fffe0ff */
[----:B------:R-:W-:-:S06]  /*0a70*/  UIADD3 UR5, UPT, UPT, -UR5, URZ, URZ ;  /* 0x000000ff05057290 */ /* 0x000fcc000fffe1ff */
[----:B------:R-:W1:Y:S01]  /*0a80*/  LDC.64 R2, c[0x0][0x388] ;  /* 0x0000e200ff027b82 */ /* 0x000e620000000a00 */
[----:B0-----:R-:W-:Y:S01]  /*0a90*/  IMAD.WIDE.U32 R4, R11, 0x4, R4 ;  /* 0x000000040b047825 */ /* 0x001fe200078e0004 */
[----:B------:R-:W-:Y:S02]  /*0aa0*/  IADD3 R11, PT, PT, R9, UR4, RZ ;  /* 0x00000004090b7c10 */ /* 0x000fe4000fffe0ff */
[----:B------:R-:W-:Y:S02]  /*0ab0*/  MOV R6, R4 ;  /* 0x0000000400067202 */ /* 0x000fe40000000f00 */
[----:B------:R-:W-:-:S07]  /*0ac0*/  MOV R13, R5 ;  /* 0x00000005000d7202 */ /* 0x000fce0000000f00 */
.L_x_81:
[----:B-1----:R-:W-:Y:S01]  /*0ad0*/  IMAD.WIDE R4, R11, 0x4, R2 ;  /* 0x000000040b047825 */ /* 0x002fe200078e0202 */
[----:B------:R-:W-:Y:S02]  /*0ae0*/  MOV R9, R13 ;  /* 0x0000000d00097202 */ /* 0x000fe40000000f00 */
[----:B------:R-:W-:-:S03]  /*0af0*/  MOV R8, R6 ;  /* 0x0000000600087202 */ /* 0x000fc60000000f00 */
[----:B------:R-:W2:Y:S04]  /*0b00*/  LDG.E R4, desc[UR12][R4.64] ;  /* 0x0000000c04047981 */ /* 0x000ea8000c1e1900 */
[----:B------:R-:W2:Y:S01]  /*0b10*/  LDG.E R9, desc[UR12][R8.64] ;  /* 0x0000000c08097981 */ /* 0x000ea2000c1e1900 */
[----:B------:R-:W-:Y:S01]  /*0b20*/  UIADD3 UR5, UPT, UPT, UR5, 0x1, URZ ;  /* 0x0000000105057890 */ /* 0x000fe2000fffe0ff */
[----:B------:R-:W-:Y:S02]  /*0b30*/  IADD3 R6, P0, PT, R6, 0x4, RZ ;  /* 0x0000000406067810 */ /* 0x000fe40007f1e0ff */
[----:B------:R-:W-:Y:S01]  /*0b40*/  IADD3 R11, PT, PT, R11, 0x1, RZ ;  /* 0x000000010b0b7810 */ /* 0x000fe20007ffe0ff */
[----:B------:R-:W-:Y:S01]  /*0b50*/  UISETP.NE.AND UP0, UPT, UR5, URZ, UPT ;  /* 0x000000ff0500728c */ /* 0x000fe2000bf05270 */
[----:B------:R-:W-:Y:S01]  /*0b60*/  IADD3.X R13, PT, PT, RZ, R13, RZ, P0, !PT ;  /* 0x0000000dff0d7210 */ /* 0x000fe200007fe4ff */
[----:B--2---:R-:W-:-:S07]  /*0b70*/  FFMA R14, R9, R4, R14 ;  /* 0x00000004090e7223 */ /* 0x004fce000000000e */
[----:B------:R-:W-:Y:S05]  /*0b80*/  BRA.U UP0, `(.L_x_81) ;  /* 0xfffffffd00d07547 */ /* 0x000fea000b83ffff */
.L_x_76:
[----:B------:R-:W0:Y:S01]  /*0b90*/  LDC.64 R2, c[0x0][0x390] ;  /* 0x0000e400ff027b82 */ /* 0x000e220000000a00 */
[----:B------:R-:W-:-:S04]  /*0ba0*/  IMAD R7, R7, UR11, R0 ;  /* 0x0000000b07077c24 */ /* 0x000fc8000f8e0200 */
[----:B0-----:R-:W-:-:S05]  /*0bb0*/  IMAD.WIDE R2, R7, 0x4, R2 ;  /* 0x0000000407027825 */ /* 0x001fca00078e0202 */
[----:B------:R-:W-:Y:S01]  /*0bc0*/  STG.E desc[UR12][R2.64], R14 ;  /* 0x0000000e02007986 */ /* 0x000fe2000c10190c */
[----:B------:R-:W-:Y:S05]  /*0bd0*/  EXIT ;  /* 0x000000000000794d */ /* 0x000fea0003800000 */
.L_x_82:
        /* <DEDUP_REMOVED lines=10> */
.L_x_87:


//--------------------- .nv.shared.reserved.0     --------------------------
	.section	.nv.shared.reserved.0,"aw",@nobits
	.weak		__nv_reservedSMEM_offset_0_alias
	.size		__nv_reservedSMEM_offset_0_alias, 0, 64
	.other		__nv_reservedSMEM_offset_0_alias,@"STO_CUDA_RESERVED_SHARED STV_DEFAULT"
__nv_reservedSMEM_offset_0_alias:
	.zero		0
	.zero		64


//--------------------- .nv.constant0._Z17layer_norm_kernelPfiiiiS_S_S_S_ --------------------------
	.section	.nv.constant0._Z17layer_norm_kernelPfiiiiS_S_S_S_,"a",@progbits
	.sectionflags	@""
	.align	4
.nv.constant0._Z17layer_norm_kernelPfiiiiS_S_S_S_:
	.zero		952


//--------------------- .nv.constant0._Z11relu_kernelPfi --------------------------
	.section	.nv.constant0._Z11relu_kernelPfi,"a",@progbits
	.sectionflags	@""
	.align	4
.nv.constant0._Z11relu_kernelPfi:
	.zero		908


//--------------------- .nv.constant0._Z13matmul_kernelPKfS0_Pfiii --------------------------
	.section	.nv.constant0._Z13matmul_kernelPKfS0_Pfiii,"a",@progbits
	.sectionflags	@""
	.align	4
.nv.constant0._Z13matmul_kernelPKfS0_Pfiii:
	.zero		932


//--------------------- SYMBOLS --------------------------

	.type		.nv.reservedSmem.offset0,@object
	.size		.nv.reservedSmem.offset0,0x4
